	.target	sm_90a

	.elftype	@"ET_EXEC"


//--------------------- .note.nv.tkinfo           --------------------------
	.section	.note.nv.tkinfo,"",@"SHT_NOTE"
	.sectionflags	@"SHF_NOTE_NV_TKINFO"
	.tkinfo
        /*0018*/ 	.word	0x00000002
        /*0030*/ 	.string	""
        /*0030*/ 	.string	"ptxas"
        /*0030*/ 	.string	"Cuda compilation tools, release 13.0, V13.0.88"
        /*0030*/ 	.string	"Build cuda_13.0.r13.0/compiler.36424714_0"
        /*0030*/ 	.string	"-arch sm_90a -m 64 "



//--------------------- .note.nv.cuinfo           --------------------------
	.section	.note.nv.cuinfo,"",@"SHT_NOTE"
	.sectionflags	@"SHF_NOTE_NV_CUINFO"
        /*0018*/ 	.short	0x0002
        /*001a*/ 	.short	0x005a
        /*001c*/ 	.short	0x0082
	.zero		2


//--------------------- .nv.info                  --------------------------
	.section	.nv.info,"",@"SHT_CUDA_INFO"
	.align	4


	//----- nvinfo : EIATTR_REGCOUNT
	.align		4
        /*0000*/ 	.byte	0x04, 0x2f
        /*0002*/ 	.short	(.L_15 - .L_14)
	.align		4
.L_14:
        /*0004*/ 	.word	index@(_ZN7cutlass13device_kernelINS_4gemm6kernel13GemmUniversalIN4cute5tupleIJiiiiEEENS1_10collective13CollectiveMmaINS1_34MainloopSm90TmaGmmaWarpSpecializedILi5ENS5_IJNS4_1CILi2EEENSA_ILi1EEESC_EEENS1_35KernelTmaWarpSpecializedCooperativeEEENS5_IJNSA_ILi128EEENSA_ILi192EEENSA_ILi64EEEEEENS_6half_tENS5_IJlSC_lEEESK_SL_NS4_8TiledMMAINS4_8MMA_AtomIJNS4_4SM904GMMA26MMA_64x192x16_F32F16F16_SSILNSP_5MajorE0ELSR_0ELNSP_7ScaleInE1ELSS_1EEEEEENS4_6LayoutISD_NS5_IJSC_NSA_ILi0EEESW_EEEEENS5_IJNS4_10UnderscoreESZ_SZ_EEEEENS4_13SM90_TMA_LOADENS4_14ComposedLayoutINS4_7SwizzleILi3ELi4ELi3EEENS4_18smem_ptr_flag_bitsILi16EEENSV_INS5_IJNSA_ILi8EEESI_EEENS5_IJSI_SC_EEEEEEEvNS4_8identityENS4_23SM90_TMA_LOAD_MULTICASTES1C_vS1D_EENS_8epilogue10collective6detail29Sm90TmaWarpSpecializedAdapterINS1H_15DefaultEpilogueISK_SL_SL_NS1G_6thread17LinearCombinationISK_Li1EffLNS1L_9ScaleType4KindE0ELNS_15FloatRoundStyleE2ESK_EENS1_15EpilogueDefaultEEEEEvvEEEEvNT_6ParamsE)
        /*0008*/ 	.word	0x000000a8


	//----- nvinfo : EIATTR_FRAME_SIZE
	.align		4
.L_15:
        /*000c*/ 	.byte	0x04, 0x11
        /*000e*/ 	.short	(.L_17 - .L_16)
	.align		4
.L_16:
        /*0010*/ 	.word	index@(_ZN7cutlass13device_kernelINS_4gemm6kernel13GemmUniversalIN4cute5tupleIJiiiiEEENS1_10collective13CollectiveMmaINS1_34MainloopSm90TmaGmmaWarpSpecializedILi5ENS5_IJNS4_1CILi2EEENSA_ILi1EEESC_EEENS1_35KernelTmaWarpSpecializedCooperativeEEENS5_IJNSA_ILi128EEENSA_ILi192EEENSA_ILi64EEEEEENS_6half_tENS5_IJlSC_lEEESK_SL_NS4_8TiledMMAINS4_8MMA_AtomIJNS4_4SM904GMMA26MMA_64x192x16_F32F16F16_SSILNSP_5MajorE0ELSR_0ELNSP_7ScaleInE1ELSS_1EEEEEENS4_6LayoutISD_NS5_IJSC_NSA_ILi0EEESW_EEEEENS5_IJNS4_10UnderscoreESZ_SZ_EEEEENS4_13SM90_TMA_LOADENS4_14ComposedLayoutINS4_7SwizzleILi3ELi4ELi3EEENS4_18smem_ptr_flag_bitsILi16EEENSV_INS5_IJNSA_ILi8EEESI_EEENS5_IJSI_SC_EEEEEEEvNS4_8identityENS4_23SM90_TMA_LOAD_MULTICASTES1C_vS1D_EENS_8epilogue10collective6detail29Sm90TmaWarpSpecializedAdapterINS1H_15DefaultEpilogueISK_SL_SL_NS1G_6thread17LinearCombinationISK_Li1EffLNS1L_9ScaleType4KindE0ELNS_15FloatRoundStyleE2ESK_EENS1_15EpilogueDefaultEEEEEvvEEEEvNT_6ParamsE)
        /*0014*/ 	.word	0x00000000


	//----- nvinfo : EIATTR_MIN_STACK_SIZE
	.align		4
.L_17:
        /*0018*/ 	.byte	0x04, 0x12
        /*001a*/ 	.short	(.L_19 - .L_18)
	.align		4
.L_18:
        /*001c*/ 	.word	index@(_ZN7cutlass13device_kernelINS_4gemm6kernel13GemmUniversalIN4cute5tupleIJiiiiEEENS1_10collective13CollectiveMmaINS1_34MainloopSm90TmaGmmaWarpSpecializedILi5ENS5_IJNS4_1CILi2EEENSA_ILi1EEESC_EEENS1_35KernelTmaWarpSpecializedCooperativeEEENS5_IJNSA_ILi128EEENSA_ILi192EEENSA_ILi64EEEEEENS_6half_tENS5_IJlSC_lEEESK_SL_NS4_8TiledMMAINS4_8MMA_AtomIJNS4_4SM904GMMA26MMA_64x192x16_F32F16F16_SSILNSP_5MajorE0ELSR_0ELNSP_7ScaleInE1ELSS_1EEEEEENS4_6LayoutISD_NS5_IJSC_NSA_ILi0EEESW_EEEEENS5_IJNS4_10UnderscoreESZ_SZ_EEEEENS4_13SM90_TMA_LOADENS4_14ComposedLayoutINS4_7SwizzleILi3ELi4ELi3EEENS4_18smem_ptr_flag_bitsILi16EEENSV_INS5_IJNSA_ILi8EEESI_EEENS5_IJSI_SC_EEEEEEEvNS4_8identityENS4_23SM90_TMA_LOAD_MULTICASTES1C_vS1D_EENS_8epilogue10collective6detail29Sm90TmaWarpSpecializedAdapterINS1H_15DefaultEpilogueISK_SL_SL_NS1G_6thread17LinearCombinationISK_Li1EffLNS1L_9ScaleType4KindE0ELNS_15FloatRoundStyleE2ESK_EENS1_15EpilogueDefaultEEEEEvvEEEEvNT_6ParamsE)
        /*0020*/ 	.word	0x00000000
.L_19:


//--------------------- .nv.compat                --------------------------
	.section	.nv.compat,"",@"SHT_CUDA_COMPAT_INFO"
	.align	4
        /*0000*/ 	.byte	0x02, 0x09, 0x01, 0x00, 0x02, 0x02, 0x04, 0x00, 0x02, 0x05, 0x05, 0x00, 0x03, 0x07, 0x01, 0x01
        /*0010*/ 	.byte	0x02, 0x03, 0x01, 0x00, 0x02, 0x06, 0x01, 0x00, 0x04, 0x0b, 0x08, 0x00, 0x00, 0x00, 0x00, 0x00
        /*0020*/ 	.byte	0x00, 0x00, 0x00, 0x00


//--------------------- .nv.info._ZN7cutlass13device_kernelINS_4gemm6kernel13GemmUniversalIN4cute5tupleIJiiiiEEENS1_10collective13CollectiveMmaINS1_34MainloopSm90TmaGmmaWarpSpecializedILi5ENS5_IJNS4_1CILi2EEENSA_ILi1EEESC_EEENS1_35KernelTmaWarpSpecializedCooperativeEEENS5_IJNSA_ILi128EEENSA_ILi192EEENSA_ILi64EEEEEENS_6half_tENS5_IJlSC_lEEESK_SL_NS4_8TiledMMAINS4_8MMA_AtomIJNS4_4SM904GMMA26MMA_64x192x16_F32F16F16_SSILNSP_5MajorE0ELSR_0ELNSP_7ScaleInE1ELSS_1EEEEEENS4_6LayoutISD_NS5_IJSC_NSA_ILi0EEESW_EEEEENS5_IJNS4_10UnderscoreESZ_SZ_EEEEENS4_13SM90_TMA_LOADENS4_14ComposedLayoutINS4_7SwizzleILi3ELi4ELi3EEENS4_18smem_ptr_flag_bitsILi16EEENSV_INS5_IJNSA_ILi8EEESI_EEENS5_IJSI_SC_EEEEEEEvNS4_8identityENS4_23SM90_TMA_LOAD_MULTICASTES1C_vS1D_EENS_8epilogue10collective6detail29Sm90TmaWarpSpecializedAdapterINS1H_15DefaultEpilogueISK_SL_SL_NS1G_6thread17LinearCombinationISK_Li1EffLNS1L_9ScaleType4KindE0ELNS_15FloatRoundStyleE2ESK_EENS1_15EpilogueDefaultEEEEEvvEEEEvNT_6ParamsE --------------------------
	.section	.nv.info._ZN7cutlass13device_kernelINS_4gemm6kernel13GemmUniversalIN4cute5tupleIJiiiiEEENS1_10collective13CollectiveMmaINS1_34MainloopSm90TmaGmmaWarpSpecializedILi5ENS5_IJNS4_1CILi2EEENSA_ILi1EEESC_EEENS1_35KernelTmaWarpSpecializedCooperativeEEENS5_IJNSA_ILi128EEENSA_ILi192EEENSA_ILi64EEEEEENS_6half_tENS5_IJlSC_lEEESK_SL_NS4_8TiledMMAINS4_8MMA_AtomIJNS4_4SM904GMMA26MMA_64x192x16_F32F16F16_SSILNSP_5MajorE0ELSR_0ELNSP_7ScaleInE1ELSS_1EEEEEENS4_6LayoutISD_NS5_IJSC_NSA_ILi0EEESW_EEEEENS5_IJNS4_10UnderscoreESZ_SZ_EEEEENS4_13SM90_TMA_LOADENS4_14ComposedLayoutINS4_7SwizzleILi3ELi4ELi3EEENS4_18smem_ptr_flag_bitsILi16EEENSV_INS5_IJNSA_ILi8EEESI_EEENS5_IJSI_SC_EEEEEEEvNS4_8identityENS4_23SM90_TMA_LOAD_MULTICASTES1C_vS1D_EENS_8epilogue10collective6detail29Sm90TmaWarpSpecializedAdapterINS1H_15DefaultEpilogueISK_SL_SL_NS1G_6thread17LinearCombinationISK_Li1EffLNS1L_9ScaleType4KindE0ELNS_15FloatRoundStyleE2ESK_EENS1_15EpilogueDefaultEEEEEvvEEEEvNT_6ParamsE,"",@"SHT_CUDA_INFO"
	.sectionflags	@""
	.align	4


	//----- nvinfo : EIATTR_CUDA_API_VERSION
	.align		4
        /*0000*/ 	.byte	0x04, 0x37
        /*0002*/ 	.short	(.L_21 - .L_20)
.L_20:
        /*0004*/ 	.word	0x00000082


	//----- nvinfo : EIATTR_KPARAM_INFO
	.align		4
.L_21:
        /*0008*/ 	.byte	0x04, 0x17
        /*000a*/ 	.short	(.L_23 - .L_22)
.L_22:
        /*000c*/ 	.word	0x00000000
        /*0010*/ 	.short	0x0000
        /*0012*/ 	.short	0x0070
        /*0014*/ 	.byte	0x00, 0xf0, 0x01, 0x10


	//----- nvinfo : EIATTR_SPARSE_MMA_MASK
	.align		4
.L_23:
        /*0018*/ 	.byte	0x03, 0x50
        /*001a*/ 	.short	0x0000


	//----- nvinfo : EIATTR_MAXREG_COUNT
	.align		4
        /*001c*/ 	.byte	0x03, 0x1b
        /*001e*/ 	.short	0x00a8


	//----- nvinfo : EIATTR_NUM_BARRIERS
	.align		4
        /*0020*/ 	.byte	0x02, 0x4c
        /*0022*/ 	.byte	0x01
	.zero		1


	//----- nvinfo : EIATTR_EXTERNS
	.align		4
        /*0024*/ 	.byte	0x04, 0x0f
        /*0026*/ 	.short	(.L_25 - .L_24)


	//   ....[0]....
	.align		4
.L_24:
        /*0028*/ 	.word	index@(__assertfail)


	//----- nvinfo : EIATTR_MERCURY_ISA_VERSION
	.align		4
.L_25:
        /*002c*/ 	.byte	0x03, 0x5f
        /*002e*/ 	.short	0x0101


	//----- nvinfo : EIATTR_INT_WARP_WIDE_INSTR_OFFSETS
	.align		4
        /*0030*/ 	.byte	0x04, 0x31
        /*0032*/ 	.short	(.L_27 - .L_26)


	//   ....[0]....
.L_26:
        /*0034*/ 	.word	0x000004b0


	//   ....[1]....
        /*0038*/ 	.word	0x000004e0


	//   ....[2]....
        /*003c*/ 	.word	0x000006a0


	//   ....[3]....
        /*0040*/ 	.word	0x00001f10


	//----- nvinfo : EIATTR_COOP_GROUP_MASK_REGIDS
	.align		4
.L_27:
        /*0044*/ 	.byte	0x04, 0x29
        /*0046*/ 	.short	(.L_29 - .L_28)


	//   ....[0]....
.L_28:
        /*0048*/ 	.word	0xffffffff


	//   ....[1]....
        /*004c*/ 	.word	0xffffffff


	//   ....[2]....
        /*0050*/ 	.word	0xffffffff


	//   ....[3]....
        /*0054*/ 	.word	0xffffffff


	//   ....[4]....
        /*0058*/ 	.word	0xffffffff


	//   ....[5]....
        /*005c*/ 	.word	0xffffffff


	//----- nvinfo : EIATTR_COOP_GROUP_INSTR_OFFSETS
	.align		4
.L_29:
        /*0060*/ 	.byte	0x04, 0x28
        /*0062*/ 	.short	(.L_31 - .L_30)


	//   ....[0]....
.L_30:
        /*0064*/ 	.word	0x00000060


	//   ....[1]....
        /*0068*/ 	.word	0x00000070


	//   ....[2]....
        /*006c*/ 	.word	0x00000130


	//   ....[3]....
        /*0070*/ 	.word	0x000002f0


	//   ....[4]....
        /*0074*/ 	.word	0x00000820


	//   ....[5]....
        /*0078*/ 	.word	0x00001490


	//----- nvinfo : EIATTR_REG_RECONFIG
	.align		4
.L_31:
        /*007c*/ 	.byte	0x01, 0x54
	.zero		2


	//----- nvinfo : EIATTR_SYSCALL_OFFSETS
	.align		4
        /*0080*/ 	.byte	0x04, 0x46
        /*0082*/ 	.short	(.L_33 - .L_32)


	//   ....[0]....
.L_32:
        /*0084*/ 	.word	0x00001680


	//----- nvinfo : EIATTR_MBARRIER_INSTR_OFFSETS
	.align		4
.L_33:
        /*0088*/ 	.byte	0x04, 0x39
        /*008a*/ 	.short	(.L_35 - .L_34)


	//   ....[0]....
.L_34:
        /*008c*/ 	.word	0x00000230
        /*0090*/ 	.word	0x000000ff
        /*0094*/ 	.word	0x00000000
        /*0098*/ 	.short	0x0100
        /*009a*/ 	.byte	0x08
	.zero		1


	//   ....[1]....
        /*009c*/ 	.word	0x00000240
        /*00a0*/ 	.word	0x000000ff
        /*00a4*/ 	.word	0x00000028
        /*00a8*/ 	.short	0x0100
        /*00aa*/ 	.byte	0x08
	.zero		1


	//   ....[2]....
        /*00ac*/ 	.word	0x00000250
        /*00b0*/ 	.word	0x000000ff
        /*00b4*/ 	.word	0x00000008
        /*00b8*/ 	.short	0x0100
        /*00ba*/ 	.byte	0x08
	.zero		1


	//   ....[3]....
        /*00bc*/ 	.word	0x00000260
        /*00c0*/ 	.word	0x000000ff
        /*00c4*/ 	.word	0x00000030
        /*00c8*/ 	.short	0x0100
        /*00ca*/ 	.byte	0x08
	.zero		1


	//   ....[4]....
        /*00cc*/ 	.word	0x00000270
        /*00d0*/ 	.word	0x000000ff
        /*00d4*/ 	.word	0x00000010
        /*00d8*/ 	.short	0x0100
        /*00da*/ 	.byte	0x08
	.zero		1


	//   ....[5]....
        /*00dc*/ 	.word	0x00000280
        /*00e0*/ 	.word	0x000000ff
        /*00e4*/ 	.word	0x00000038
        /*00e8*/ 	.short	0x0100
        /*00ea*/ 	.byte	0x08
	.zero		1


	//   ....[6]....
        /*00ec*/ 	.word	0x00000290
        /*00f0*/ 	.word	0x000000ff
        /*00f4*/ 	.word	0x00000018
        /*00f8*/ 	.short	0x0100
        /*00fa*/ 	.byte	0x08
	.zero		1


	//   ....[7]....
        /*00fc*/ 	.word	0x000002a0
        /*0100*/ 	.word	0x000000ff
        /*0104*/ 	.word	0x00000040
        /*0108*/ 	.short	0x0100
        /*010a*/ 	.byte	0x08
	.zero		1


	//   ....[8]....
        /*010c*/ 	.word	0x000002b0
        /*0110*/ 	.word	0x000000ff
        /*0114*/ 	.word	0x00000020
        /*0118*/ 	.short	0x0100
        /*011a*/ 	.byte	0x08
	.zero		1


	//   ....[9]....
        /*011c*/ 	.word	0x000002c0
        /*0120*/ 	.word	0x000000ff
        /*0124*/ 	.word	0x00000048
        /*0128*/ 	.short	0x0100
        /*012a*/ 	.byte	0x08
	.zero		1


	//   ....[10]....
        /*012c*/ 	.word	0x00000730
        /*0130*/ 	.word	0x000000ff
        /*0134*/ 	.word	0x00000060
        /*0138*/ 	.short	0x0100
        /*013a*/ 	.byte	0x06
	.zero		1


	//   ....[11]....
        /*013c*/ 	.word	0x000007c0
        /*0140*/ 	.word	0x000000ff
        /*0144*/ 	.word	0x00000068
        /*0148*/ 	.short	0x0100
        /*014a*/ 	.byte	0x06
	.zero		1


	//   ....[12]....
        /*014c*/ 	.word	0x00001740
        /*0150*/ 	.word	0x00000003
        /*0154*/ 	.word	0x00000000
        /*0158*/ 	.short	0x010a
        /*015a*/ 	.byte	0x3f
	.zero		1


	//   ....[13]....
        /*015c*/ 	.word	0x000017a0
        /*0160*/ 	.word	0x00000003
        /*0164*/ 	.word	0x00000000
        /*0168*/ 	.short	0x010a
        /*016a*/ 	.byte	0x3f
	.zero		1


	//   ....[14]....
        /*016c*/ 	.word	0x00001b20
        /*0170*/ 	.word	0x00000005
        /*0174*/ 	.word	0x00000000
        /*0178*/ 	.short	0x010a
        /*017a*/ 	.byte	0x3f
	.zero		1


	//   ....[15]....
        /*017c*/ 	.word	0x00001b60
        /*0180*/ 	.word	0x00000005
        /*0184*/ 	.word	0x00000000
        /*0188*/ 	.short	0x010a
        /*018a*/ 	.byte	0x3f
	.zero		1


	//   ....[16]....
        /*018c*/ 	.word	0x00001dc0
        /*0190*/ 	.word	0x00000004
        /*0194*/ 	.word	0x00000000
        /*0198*/ 	.short	0x0101
        /*019a*/ 	.byte	0x3f
	.zero		1


	//   ....[17]....
        /*019c*/ 	.word	0x00001fb0
        /*01a0*/ 	.word	0x00000000
        /*01a4*/ 	.word	0x00000000
        /*01a8*/ 	.short	0x0101
        /*01aa*/ 	.byte	0x3f
	.zero		1


	//   ....[18]....
        /*01ac*/ 	.word	0x00008d80
        /*01b0*/ 	.word	0x00000015
        /*01b4*/ 	.word	0x00000028
        /*01b8*/ 	.short	0x010a
        /*01ba*/ 	.byte	0x3f
	.zero		1


	//   ....[19]....
        /*01bc*/ 	.word	0x00009110
        /*01c0*/ 	.word	0x00000006
        /*01c4*/ 	.word	0x00000068
        /*01c8*/ 	.short	0x0101
        /*01ca*/ 	.byte	0x3f
	.zero		1


	//   ....[20]....
        /*01cc*/ 	.word	0x00009850
        /*01d0*/ 	.word	0x00000007
        /*01d4*/ 	.word	0x00000000
        /*01d8*/ 	.short	0x010a
        /*01da*/ 	.byte	0x3f
	.zero		1


	//   ....[21]....
        /*01dc*/ 	.word	0x000098d0
        /*01e0*/ 	.word	0x00000006
        /*01e4*/ 	.word	0x00000000
        /*01e8*/ 	.short	0x010a
        /*01ea*/ 	.byte	0x3f
	.zero		1


	//   ....[22]....
        /*01ec*/ 	.word	0x00009960
        /*01f0*/ 	.word	0x00000007
        /*01f4*/ 	.word	0x00000000
        /*01f8*/ 	.short	0x010a
        /*01fa*/ 	.byte	0x3f
	.zero		1


	//   ....[23]....
        /*01fc*/ 	.word	0x000099f0
        /*0200*/ 	.word	0x00000006
        /*0204*/ 	.word	0x00000000
        /*0208*/ 	.short	0x010a
        /*020a*/ 	.byte	0x3f
	.zero		1


	//   ....[24]....
        /*020c*/ 	.word	0x00009a80
        /*0210*/ 	.word	0x00000005
        /*0214*/ 	.word	0x00000000
        /*0218*/ 	.short	0x010a
        /*021a*/ 	.byte	0x3f
	.zero		1


	//   ....[25]....
        /*021c*/ 	.word	0x00009ae0
        /*0220*/ 	.word	0x00000003
        /*0224*/ 	.word	0x00000000
        /*0228*/ 	.short	0x010a
        /*022a*/ 	.byte	0x3f
	.zero		1


	//   ....[26]....
        /*022c*/ 	.word	0x00009b30
        /*0230*/ 	.word	0x00000005
        /*0234*/ 	.word	0x00000000
        /*0238*/ 	.short	0x010a
        /*023a*/ 	.byte	0x3f
	.zero		1


	//   ....[27]....
        /*023c*/ 	.word	0x00009c00
        /*0240*/ 	.word	0x00000015
        /*0244*/ 	.word	0x00000028
        /*0248*/ 	.short	0x010a
        /*024a*/ 	.byte	0x3f
	.zero		1


	//   ....[28]....
        /*024c*/ 	.word	0x00009cd0
        /*0250*/ 	.word	0x00000007
        /*0254*/ 	.word	0x00000000
        /*0258*/ 	.short	0x010a
        /*025a*/ 	.byte	0x3f
	.zero		1


	//   ....[29]....
        /*025c*/ 	.word	0x00009d20
        /*0260*/ 	.word	0x00000006
        /*0264*/ 	.word	0x00000000
        /*0268*/ 	.short	0x010a
        /*026a*/ 	.byte	0x3f
	.zero		1


	//   ....[30]....
        /*026c*/ 	.word	0x00009d70
        /*0270*/ 	.word	0x00000007
        /*0274*/ 	.word	0x00000000
        /*0278*/ 	.short	0x010a
        /*027a*/ 	.byte	0x3f
	.zero		1


	//   ....[31]....
        /*027c*/ 	.word	0x00009dc0
        /*0280*/ 	.word	0x00000006
        /*0284*/ 	.word	0x00000000
        /*0288*/ 	.short	0x010a
        /*028a*/ 	.byte	0x3f
	.zero		1


	//----- nvinfo : EIATTR_NUM_MBARRIERS
	.align		4
.L_35:
        /*028c*/ 	.byte	0x03, 0x38
        /*028e*/ 	.short	0x000c


	//----- nvinfo : EIATTR_EXIT_INSTR_OFFSETS
	.align		4
        /*0290*/ 	.byte	0x04, 0x1c
        /*0292*/ 	.short	(.L_37 - .L_36)


	//   ....[0]....
.L_36:
        /*0294*/ 	.word	0x000009f0


	//   ....[1]....
        /*0298*/ 	.word	0x00001210


	//   ....[2]....
        /*029c*/ 	.word	0x00008520


	//   ....[3]....
        /*02a0*/ 	.word	0x00008a80


	//   ....[4]....
        /*02a4*/ 	.word	0x00009ad0


	//----- nvinfo : EIATTR_MAX_THREADS
	.align		4
.L_37:
        /*02a8*/ 	.byte	0x04, 0x05
        /*02aa*/ 	.short	(.L_39 - .L_38)
.L_38:
        /*02ac*/ 	.word	0x00000180
        /*02b0*/ 	.word	0x00000001
        /*02b4*/ 	.word	0x00000001


	//----- nvinfo : EIATTR_CRS_STACK_SIZE
	.align		4
.L_39:
        /*02b8*/ 	.byte	0x04, 0x1e
        /*02ba*/ 	.short	(.L_41 - .L_40)
.L_40:
        /*02bc*/ 	.word	0x00000000


	//----- nvinfo : EIATTR_CBANK_PARAM_SIZE
	.align		4
.L_41:
        /*02c0*/ 	.byte	0x03, 0x19
        /*02c2*/ 	.short	0x0470


	//----- nvinfo : EIATTR_PARAM_CBANK
	.align		4
        /*02c4*/ 	.byte	0x04, 0x0a
        /*02c6*/ 	.short	(.L_43 - .L_42)
	.align		4
.L_42:
        /*02c8*/ 	.word	index@(.nv.constant0._ZN7cutlass13device_kernelINS_4gemm6kernel13GemmUniversalIN4cute5tupleIJiiiiEEENS1_10collective13CollectiveMmaINS1_34MainloopSm90TmaGmmaWarpSpecializedILi5ENS5_IJNS4_1CILi2EEENSA_ILi1EEESC_EEENS1_35KernelTmaWarpSpecializedCooperativeEEENS5_IJNSA_ILi128EEENSA_ILi192EEENSA_ILi64EEEEEENS_6half_tENS5_IJlSC_lEEESK_SL_NS4_8TiledMMAINS4_8MMA_AtomIJNS4_4SM904GMMA26MMA_64x192x16_F32F16F16_SSILNSP_5MajorE0ELSR_0ELNSP_7ScaleInE1ELSS_1EEEEEENS4_6LayoutISD_NS5_IJSC_NSA_ILi0EEESW_EEEEENS5_IJNS4_10UnderscoreESZ_SZ_EEEEENS4_13SM90_TMA_LOADENS4_14ComposedLayoutINS4_7SwizzleILi3ELi4ELi3EEENS4_18smem_ptr_flag_bitsILi16EEENSV_INS5_IJNSA_ILi8EEESI_EEENS5_IJSI_SC_EEEEEEEvNS4_8identityENS4_23SM90_TMA_LOAD_MULTICASTES1C_vS1D_EENS_8epilogue10collective6detail29Sm90TmaWarpSpecializedAdapterINS1H_15DefaultEpilogueISK_SL_SL_NS1G_6thread17LinearCombinationISK_Li1EffLNS1L_9ScaleType4KindE0ELNS_15FloatRoundStyleE2ESK_EENS1_15EpilogueDefaultEEEEEvvEEEEvNT_6ParamsE)
        /*02cc*/ 	.short	0x0210
        /*02ce*/ 	.short	0x0470


	//----- nvinfo : EIATTR_SW_WAR
	.align		4
.L_43:
        /*02d0*/ 	.byte	0x04, 0x36
        /*02d2*/ 	.short	(.L_45 - .L_44)
.L_44:
        /*02d4*/ 	.word	0x00000008
.L_45:


//--------------------- .nv.callgraph             --------------------------
	.section	.nv.callgraph,"",@"SHT_CUDA_CALLGRAPH"
	.align	4
	.sectionentsize	8
	.align		4
        /*0000*/ 	.word	0x00000000
	.align		4
        /*0004*/ 	.word	0xffffffff
	.align		4
        /*0008*/ 	.word	index@(_ZN7cutlass13device_kernelINS_4gemm6kernel13GemmUniversalIN4cute5tupleIJiiiiEEENS1_10collective13CollectiveMmaINS1_34MainloopSm90TmaGmmaWarpSpecializedILi5ENS5_IJNS4_1CILi2EEENSA_ILi1EEESC_EEENS1_35KernelTmaWarpSpecializedCooperativeEEENS5_IJNSA_ILi128EEENSA_ILi192EEENSA_ILi64EEEEEENS_6half_tENS5_IJlSC_lEEESK_SL_NS4_8TiledMMAINS4_8MMA_AtomIJNS4_4SM904GMMA26MMA_64x192x16_F32F16F16_SSILNSP_5MajorE0ELSR_0ELNSP_7ScaleInE1ELSS_1EEEEEENS4_6LayoutISD_NS5_IJSC_NSA_ILi0EEESW_EEEEENS5_IJNS4_10UnderscoreESZ_SZ_EEEEENS4_13SM90_TMA_LOADENS4_14ComposedLayoutINS4_7SwizzleILi3ELi4ELi3EEENS4_18smem_ptr_flag_bitsILi16EEENSV_INS5_IJNSA_ILi8EEESI_EEENS5_IJSI_SC_EEEEEEEvNS4_8identityENS4_23SM90_TMA_LOAD_MULTICASTES1C_vS1D_EENS_8epilogue10collective6detail29Sm90TmaWarpSpecializedAdapterINS1H_15DefaultEpilogueISK_SL_SL_NS1G_6thread17LinearCombinationISK_Li1EffLNS1L_9ScaleType4KindE0ELNS_15FloatRoundStyleE2ESK_EENS1_15EpilogueDefaultEEEEEvvEEEEvNT_6ParamsE)
	.align		4
        /*000c*/ 	.word	index@(__assertfail)
	.align		4
        /*0010*/ 	.word	0x00000000
	.align		4
        /*0014*/ 	.word	0xfffffffe
	.align		4
        /*0018*/ 	.word	0x00000000
	.align		4
        /*001c*/ 	.word	0xfffffffd
	.align		4
        /*0020*/ 	.word	0x00000000
	.align		4
        /*0024*/ 	.word	0xfffffffc


//--------------------- .nv.constant4             --------------------------
	.section	.nv.constant4,"a",@progbits
	.align	8
	.align		8
.nv.constant4:
        /*0000*/ 	.dword	__assertfail
	.align		8
        /*0008*/ 	.dword	__unnamed_1
	.align		8
        /*0010*/ 	.dword	_ZN39_INTERNAL_f6cd501c_4_k_cu_cf3cbf44_63954cuda3std3__45__cpo5beginE
	.align		8
        /*0018*/ 	.dword	_ZN39_INTERNAL_f6cd501c_4_k_cu_cf3cbf44_63954cuda3std3__45__cpo3endE
	.align		8
        /*0020*/ 	.dword	_ZN39_INTERNAL_f6cd501c_4_k_cu_cf3cbf44_63954cuda3std3__45__cpo6cbeginE
	.align		8
        /*0028*/ 	.dword	_ZN39_INTERNAL_f6cd501c_4_k_cu_cf3cbf44_63954cuda3std3__45__cpo4cendE
	.align		8
        /*0030*/ 	.dword	_ZN39_INTERNAL_f6cd501c_4_k_cu_cf3cbf44_63954cuda3std3__441_GLOBAL__N__f6cd501c_4_k_cu_cf3cbf44_63956ignoreE
	.align		8
        /*0038*/ 	.dword	_ZN39_INTERNAL_f6cd501c_4_k_cu_cf3cbf44_63954cuda3std3__419piecewise_constructE
	.align		8
        /*0040*/ 	.dword	_ZN39_INTERNAL_f6cd501c_4_k_cu_cf3cbf44_63954cuda3std3__48in_placeE
	.align		8
        /*0048*/ 	.dword	_ZN39_INTERNAL_f6cd501c_4_k_cu_cf3cbf44_63954cuda3std6ranges3__45__cpo4swapE
	.align		8
        /*0050*/ 	.dword	_ZN39_INTERNAL_f6cd501c_4_k_cu_cf3cbf44_63954cuda3std6ranges3__45__cpo9iter_moveE
	.align		8
        /*0058*/ 	.dword	_ZN39_INTERNAL_f6cd501c_4_k_cu_cf3cbf44_63954cute7productE
	.align		8
        /*0060*/ 	.dword	_ZN39_INTERNAL_f6cd501c_4_k_cu_cf3cbf44_63954cute1_E
	.align		8
        /*0068*/ 	.dword	$str$22
	.align		8
        /*0070*/ 	.dword	$str$23


//--------------------- .text._ZN7cutlass13device_kernelINS_4gemm6kernel13GemmUniversalIN4cute5tupleIJiiiiEEENS1_10collective13CollectiveMmaINS1_34MainloopSm90TmaGmmaWarpSpecializedILi5ENS5_IJNS4_1CILi2EEENSA_ILi1EEESC_EEENS1_35KernelTmaWarpSpecializedCooperativeEEENS5_IJNSA_ILi128EEENSA_ILi192EEENSA_ILi64EEEEEENS_6half_tENS5_IJlSC_lEEESK_SL_NS4_8TiledMMAINS4_8MMA_AtomIJNS4_4SM904GMMA26MMA_64x192x16_F32F16F16_SSILNSP_5MajorE0ELSR_0ELNSP_7ScaleInE1ELSS_1EEEEEENS4_6LayoutISD_NS5_IJSC_NSA_ILi0EEESW_EEEEENS5_IJNS4_10UnderscoreESZ_SZ_EEEEENS4_13SM90_TMA_LOADENS4_14ComposedLayoutINS4_7SwizzleILi3ELi4ELi3EEENS4_18smem_ptr_flag_bitsILi16EEENSV_INS5_IJNSA_ILi8EEESI_EEENS5_IJSI_SC_EEEEEEEvNS4_8identityENS4_23SM90_TMA_LOAD_MULTICASTES1C_vS1D_EENS_8epilogue10collective6detail29Sm90TmaWarpSpecializedAdapterINS1H_15DefaultEpilogueISK_SL_SL_NS1G_6thread17LinearCombinationISK_Li1EffLNS1L_9ScaleType4KindE0ELNS_15FloatRoundStyleE2ESK_EENS1_15EpilogueDefaultEEEEEvvEEEEvNT_6ParamsE --------------------------
	.section	.text._ZN7cutlass13device_kernelINS_4gemm6kernel13GemmUniversalIN4cute5tupleIJiiiiEEENS1_10collective13CollectiveMmaINS1_34MainloopSm90TmaGmmaWarpSpecializedILi5ENS5_IJNS4_1CILi2EEENSA_ILi1EEESC_EEENS1_35KernelTmaWarpSpecializedCooperativeEEENS5_IJNSA_ILi128EEENSA_ILi192EEENSA_ILi64EEEEEENS_6half_tENS5_IJlSC_lEEESK_SL_NS4_8TiledMMAINS4_8MMA_AtomIJNS4_4SM904GMMA26MMA_64x192x16_F32F16F16_SSILNSP_5MajorE0ELSR_0ELNSP_7ScaleInE1ELSS_1EEEEEENS4_6LayoutISD_NS5_IJSC_NSA_ILi0EEESW_EEEEENS5_IJNS4_10UnderscoreESZ_SZ_EEEEENS4_13SM90_TMA_LOADENS4_14ComposedLayoutINS4_7SwizzleILi3ELi4ELi3EEENS4_18smem_ptr_flag_bitsILi16EEENSV_INS5_IJNSA_ILi8EEESI_EEENS5_IJSI_SC_EEEEEEEvNS4_8identityENS4_23SM90_TMA_LOAD_MULTICASTES1C_vS1D_EENS_8epilogue10collective6detail29Sm90TmaWarpSpecializedAdapterINS1H_15DefaultEpilogueISK_SL_SL_NS1G_6thread17LinearCombinationISK_Li1EffLNS1L_9ScaleType4KindE0ELNS_15FloatRoundStyleE2ESK_EENS1_15EpilogueDefaultEEEEEvvEEEEvNT_6ParamsE,"ax",@progbits
	.align	128
.text._ZN7cutlass13device_kernelINS_4gemm6kernel13GemmUniversalIN4cute5tupleIJiiiiEEENS1_10collective13CollectiveMmaINS1_34MainloopSm90TmaGmmaWarpSpecializedILi5ENS5_IJNS4_1CILi2EEENSA_ILi1EEESC_EEENS1_35KernelTmaWarpSpecializedCooperativeEEENS5_IJNSA_ILi128EEENSA_ILi192EEENSA_ILi64EEEEEENS_6half_tENS5_IJlSC_lEEESK_SL_NS4_8TiledMMAINS4_8MMA_AtomIJNS4_4SM904GMMA26MMA_64x192x16_F32F16F16_SSILNSP_5MajorE0ELSR_0ELNSP_7ScaleInE1ELSS_1EEEEEENS4_6LayoutISD_NS5_IJSC_NSA_ILi0EEESW_EEEEENS5_IJNS4_10UnderscoreESZ_SZ_EEEEENS4_13SM90_TMA_LOADENS4_14ComposedLayoutINS4_7SwizzleILi3ELi4ELi3EEENS4_18smem_ptr_flag_bitsILi16EEENSV_INS5_IJNSA_ILi8EEESI_EEENS5_IJSI_SC_EEEEEEEvNS4_8identityENS4_23SM90_TMA_LOAD_MULTICASTES1C_vS1D_EENS_8epilogue10collective6detail29Sm90TmaWarpSpecializedAdapterINS1H_15DefaultEpilogueISK_SL_SL_NS1G_6thread17LinearCombinationISK_Li1EffLNS1L_9ScaleType4KindE0ELNS_15FloatRoundStyleE2ESK_EENS1_15EpilogueDefaultEEEEEvvEEEEvNT_6ParamsE:
        .type           _ZN7cutlass13device_kernelINS_4gemm6kernel13GemmUniversalIN4cute5tupleIJiiiiEEENS1_10collective13CollectiveMmaINS1_34MainloopSm90TmaGmmaWarpSpecializedILi5ENS5_IJNS4_1CILi2EEENSA_ILi1EEESC_EEENS1_35KernelTmaWarpSpecializedCooperativeEEENS5_IJNSA_ILi128EEENSA_ILi192EEENSA_ILi64EEEEEENS_6half_tENS5_IJlSC_lEEESK_SL_NS4_8TiledMMAINS4_8MMA_AtomIJNS4_4SM904GMMA26MMA_64x192x16_F32F16F16_SSILNSP_5MajorE0ELSR_0ELNSP_7ScaleInE1ELSS_1EEEEEENS4_6LayoutISD_NS5_IJSC_NSA_ILi0EEESW_EEEEENS5_IJNS4_10UnderscoreESZ_SZ_EEEEENS4_13SM90_TMA_LOADENS4_14ComposedLayoutINS4_7SwizzleILi3ELi4ELi3EEENS4_18smem_ptr_flag_bitsILi16EEENSV_INS5_IJNSA_ILi8EEESI_EEENS5_IJSI_SC_EEEEEEEvNS4_8identityENS4_23SM90_TMA_LOAD_MULTICASTES1C_vS1D_EENS_8epilogue10collective6detail29Sm90TmaWarpSpecializedAdapterINS1H_15DefaultEpilogueISK_SL_SL_NS1G_6thread17LinearCombinationISK_Li1EffLNS1L_9ScaleType4KindE0ELNS_15FloatRoundStyleE2ESK_EENS1_15EpilogueDefaultEEEEEvvEEEEvNT_6ParamsE,@function
        .size           _ZN7cutlass13device_kernelINS_4gemm6kernel13GemmUniversalIN4cute5tupleIJiiiiEEENS1_10collective13CollectiveMmaINS1_34MainloopSm90TmaGmmaWarpSpecializedILi5ENS5_IJNS4_1CILi2EEENSA_ILi1EEESC_EEENS1_35KernelTmaWarpSpecializedCooperativeEEENS5_IJNSA_ILi128EEENSA_ILi192EEENSA_ILi64EEEEEENS_6half_tENS5_IJlSC_lEEESK_SL_NS4_8TiledMMAINS4_8MMA_AtomIJNS4_4SM904GMMA26MMA_64x192x16_F32F16F16_SSILNSP_5MajorE0ELSR_0ELNSP_7ScaleInE1ELSS_1EEEEEENS4_6LayoutISD_NS5_IJSC_NSA_ILi0EEESW_EEEEENS5_IJNS4_10UnderscoreESZ_SZ_EEEEENS4_13SM90_TMA_LOADENS4_14ComposedLayoutINS4_7SwizzleILi3ELi4ELi3EEENS4_18smem_ptr_flag_bitsILi16EEENSV_INS5_IJNSA_ILi8EEESI_EEENS5_IJSI_SC_EEEEEEEvNS4_8identityENS4_23SM90_TMA_LOAD_MULTICASTES1C_vS1D_EENS_8epilogue10collective6detail29Sm90TmaWarpSpecializedAdapterINS1H_15DefaultEpilogueISK_SL_SL_NS1G_6thread17LinearCombinationISK_Li1EffLNS1L_9ScaleType4KindE0ELNS_15FloatRoundStyleE2ESK_EENS1_15EpilogueDefaultEEEEEvvEEEEvNT_6ParamsE,(.L_x_263 - _ZN7cutlass13device_kernelINS_4gemm6kernel13GemmUniversalIN4cute5tupleIJiiiiEEENS1_10collective13CollectiveMmaINS1_34MainloopSm90TmaGmmaWarpSpecializedILi5ENS5_IJNS4_1CILi2EEENSA_ILi1EEESC_EEENS1_35KernelTmaWarpSpecializedCooperativeEEENS5_IJNSA_ILi128EEENSA_ILi192EEENSA_ILi64EEEEEENS_6half_tENS5_IJlSC_lEEESK_SL_NS4_8TiledMMAINS4_8MMA_AtomIJNS4_4SM904GMMA26MMA_64x192x16_F32F16F16_SSILNSP_5MajorE0ELSR_0ELNSP_7ScaleInE1ELSS_1EEEEEENS4_6LayoutISD_NS5_IJSC_NSA_ILi0EEESW_EEEEENS5_IJNS4_10UnderscoreESZ_SZ_EEEEENS4_13SM90_TMA_LOADENS4_14ComposedLayoutINS4_7SwizzleILi3ELi4ELi3EEENS4_18smem_ptr_flag_bitsILi16EEENSV_INS5_IJNSA_ILi8EEESI_EEENS5_IJSI_SC_EEEEEEEvNS4_8identityENS4_23SM90_TMA_LOAD_MULTICASTES1C_vS1D_EENS_8epilogue10collective6detail29Sm90TmaWarpSpecializedAdapterINS1H_15DefaultEpilogueISK_SL_SL_NS1G_6thread17LinearCombinationISK_Li1EffLNS1L_9ScaleType4KindE0ELNS_15FloatRoundStyleE2ESK_EENS1_15EpilogueDefaultEEEEEvvEEEEvNT_6ParamsE)
        .other          _ZN7cutlass13device_kernelINS_4gemm6kernel13GemmUniversalIN4cute5tupleIJiiiiEEENS1_10collective13CollectiveMmaINS1_34MainloopSm90TmaGmmaWarpSpecializedILi5ENS5_IJNS4_1CILi2EEENSA_ILi1EEESC_EEENS1_35KernelTmaWarpSpecializedCooperativeEEENS5_IJNSA_ILi128EEENSA_ILi192EEENSA_ILi64EEEEEENS_6half_tENS5_IJlSC_lEEESK_SL_NS4_8TiledMMAINS4_8MMA_AtomIJNS4_4SM904GMMA26MMA_64x192x16_F32F16F16_SSILNSP_5MajorE0ELSR_0ELNSP_7ScaleInE1ELSS_1EEEEEENS4_6LayoutISD_NS5_IJSC_NSA_ILi0EEESW_EEEEENS5_IJNS4_10UnderscoreESZ_SZ_EEEEENS4_13SM90_TMA_LOADENS4_14ComposedLayoutINS4_7SwizzleILi3ELi4ELi3EEENS4_18smem_ptr_flag_bitsILi16EEENSV_INS5_IJNSA_ILi8EEESI_EEENS5_IJSI_SC_EEEEEEEvNS4_8identityENS4_23SM90_TMA_LOAD_MULTICASTES1C_vS1D_EENS_8epilogue10collective6detail29Sm90TmaWarpSpecializedAdapterINS1H_15DefaultEpilogueISK_SL_SL_NS1G_6thread17LinearCombinationISK_Li1EffLNS1L_9ScaleType4KindE0ELNS_15FloatRoundStyleE2ESK_EENS1_15EpilogueDefaultEEEEEvvEEEEvNT_6ParamsE,@"STO_CUDA_ENTRY STV_DEFAULT"
_ZN7cutlass13device_kernelINS_4gemm6kernel13GemmUniversalIN4cute5tupleIJiiiiEEENS1_10collective13CollectiveMmaINS1_34MainloopSm90TmaGmmaWarpSpecializedILi5ENS5_IJNS4_1CILi2EEENSA_ILi1EEESC_EEENS1_35KernelTmaWarpSpecializedCooperativeEEENS5_IJNSA_ILi128EEENSA_ILi192EEENSA_ILi64EEEEEENS_6half_tENS5_IJlSC_lEEESK_SL_NS4_8TiledMMAINS4_8MMA_AtomIJNS4_4SM904GMMA26MMA_64x192x16_F32F16F16_SSILNSP_5MajorE0ELSR_0ELNSP_7ScaleInE1ELSS_1EEEEEENS4_6LayoutISD_NS5_IJSC_NSA_ILi0EEESW_EEEEENS5_IJNS4_10UnderscoreESZ_SZ_EEEEENS4_13SM90_TMA_LOADENS4_14ComposedLayoutINS4_7SwizzleILi3ELi4ELi3EEENS4_18smem_ptr_flag_bitsILi16EEENSV_INS5_IJNSA_ILi8EEESI_EEENS5_IJSI_SC_EEEEEEEvNS4_8identityENS4_23SM90_TMA_LOAD_MULTICASTES1C_vS1D_EENS_8epilogue10collective6detail29Sm90TmaWarpSpecializedAdapterINS1H_15DefaultEpilogueISK_SL_SL_NS1G_6thread17LinearCombinationISK_Li1EffLNS1L_9ScaleType4KindE0ELNS_15FloatRoundStyleE2ESK_EENS1_15EpilogueDefaultEEEEEvvEEEEvNT_6ParamsE:
[----:B------:R-:W0:Y:S01]  /*0000*/  LDC R1, c[0x0][0x28] ;  /* 0x00000a00ff017b82 */ /* 0x000e220000000800 */
[----:B------:R-:W1:Y:S01]  /*0010*/  S2R R128, SR_TID.X ;  /* 0x0000000000807919 */ /* 0x000e620000002100 */
[----:B------:R-:W-:Y:S01]  /*0020*/  ELECT P0, URZ, PT ;  /* 0x00000000003f782f */ /* 0x000fe20003800000 */
[----:B------:R-:W-:Y:S01]  /*0030*/  BSSY B0, `(.L_x_0) ;  /* 0x000000f000007945 */ /* 0x000fe20003800000 */
[--C-:B-1----:R-:W-:Y:S02]  /*0040*/  SHF.R.U32.HI R0, RZ, 0x5, R128.reuse ;  /* 0x00000005ff007819 */ /* 0x102fe40000011680 */
[----:B------:R-:W-:-:S03]  /*0050*/  SHF.R.U32.HI R7, RZ, 0x7, R128 ;  /* 0x00000007ff077819 */ /* 0x000fc60000011680 */
[----:B------:R-:W1:Y:S04]  /*0060*/  SHFL.IDX PT, R3, R0, RZ, 0x1f ;  /* 0x00001fff00037589 */ /* 0x000e6800000e0000 */
[----:B------:R2:W3:Y:S01]  /*0070*/  SHFL.IDX PT, R2, R7, RZ, 0x1f ;  /* 0x00001fff07027589 */ /* 0x0004e200000e0000 */
[----:B-1----:R-:W-:-:S13]  /*0080*/  ISETP.NE.OR P0, PT, R3, RZ, !P0 ;  /* 0x000000ff0300720c */ /* 0x002fda0004705670 */
[----:B0-23--:R-:W-:Y:S05]  /*0090*/  @P0 BRA `(.L_x_1) ;  /* 0x0000000000200947 */ /* 0x00dfea0003800000 */
[----:B------:R-:W-:Y:S02]  /*00a0*/  ULDC.64 UR4, c[0x0][0x198] ;  /* 0x0000660000047ab9 */ /* 0x000fe40000000a00 */
[----:B------:R-:W-:Y:S02]  /*00b0*/  UIADD3 UR6, UP0, UR4, 0xf0, URZ ;  /* 0x000000f004067890 */ /* 0x000fe4000ff1e03f */
[----:B------:R-:W-:Y:S02]  /*00c0*/  UIADD3 UR4, UP1, UR4, 0x1f0, URZ ;  /* 0x000001f004047890 */ /* 0x000fe4000ff3e03f */
[----:B------:R-:W-:Y:S02]  /*00d0*/  UIADD3.X UR7, URZ, UR5, URZ, UP0, !UPT ;  /* 0x000000053f077290 */ /* 0x000fe400087fe43f */
[----:B------:R-:W-:-:S07]  /*00e0*/  UIADD3.X UR5, URZ, UR5, URZ, UP1, !UPT ;  /* 0x000000053f057290 */ /* 0x000fce0008ffe43f */
[----:B------:R0:W-:Y:S02]  /*00f0*/  UTMACCTL.PF [UR6] ;  /* 0x00000000060079b9 */ /* 0x0001e40008040000 */
[----:B------:R0:W-:Y:S02]  /*0100*/  UTMACCTL.PF [UR4] ;  /* 0x00000000040079b9 */ /* 0x0001e40008040000 */
[----:B0-----:R-:W-:Y:S01]  /*0110*/  NOP ;  /* 0x0000000000007918 */ /* 0x001fe20000000000 */
.L_x_1:
[----:B------:R-:W-:Y:S05]  /*0120*/  BSYNC B0 ;  /* 0x0000000000007941 */ /* 0x000fea0003800000 */
.L_x_0:
[----:B------:R-:W0:Y:S02]  /*0130*/  SHFL.IDX PT, R5, R0, RZ, 0x1f ;  /* 0x00001fff00057589 */ /* 0x000e2400000e0000 */
[----:B0-----:R-:W-:-:S13]  /*0140*/  ISETP.NE.AND P0, PT, R5, RZ, PT ;  /* 0x000000ff0500720c */ /* 0x001fda0003f05270 */
[----:B------:R-:W-:Y:S05]  /*0150*/  @P0 BRA `(.L_x_2) ;  /* 0x0000000000600947 */ /* 0x000fea0003800000 */
[----:B------:R-:W0:Y:S01]  /*0160*/  S2UR UR8, SR_CgaCtaId ;  /* 0x00000000000879c3 */ /* 0x000e220000008800 */
[----:B------:R-:W-:Y:S01]  /*0170*/  UMOV UR4, 0x400 ;  /* 0x0000040000047882 */ /* 0x000fe20000000000 */
[----:B------:R-:W-:Y:S01]  /*0180*/  UMOV UR5, 0x1 ;  /* 0x0000000100057882 */ /* 0x000fe20000000000 */
[----:B------:R-:W-:Y:S01]  /*0190*/  UMOV UR6, 0x4 ;  /* 0x0000000400067882 */ /* 0x000fe20000000000 */
[----:B------:R-:W-:Y:S01]  /*01a0*/  ELECT P0, URZ, PT ;  /* 0x00000000003f782f */ /* 0x000fe20003800000 */
[----:B------:R-:W-:-:S04]  /*01b0*/  UIADD3 UR6, -UR6, 0x100000, URZ ;  /* 0x0010000006067890 */ /* 0x000fc8000fffe13f */
[----:B------:R-:W-:Y:S02]  /*01c0*/  USHF.L.U32 UR7, UR6, 0xb, URZ ;  /* 0x0000000b06077899 */ /* 0x000fe4000800063f */
[----:B------:R-:W-:Y:S02]  /*01d0*/  USHF.L.U32 UR6, UR6, 0x1, URZ ;  /* 0x0000000106067899 */ /* 0x000fe4000800063f */
[----:B0-----:R-:W-:Y:S02]  /*01e0*/  ULEA UR8, UR8, UR4, 0x18 ;  /* 0x0000000408087291 */ /* 0x001fe4000f8ec03f */
[----:B------:R-:W-:-:S04]  /*01f0*/  UIADD3 UR4, -UR5, 0x100000, URZ ;  /* 0x0010000005047890 */ /* 0x000fc8000fffe13f */
[----:B------:R-:W-:Y:S02]  /*0200*/  USHF.L.U32 UR5, UR4, 0xb, URZ ;  /* 0x0000000b04057899 */ /* 0x000fe4000800063f */
[----:B------:R-:W-:Y:S01]  /*0210*/  USHF.L.U32 UR4, UR4, 0x1, URZ ;  /* 0x0000000104047899 */ /* 0x000fe2000800063f */
[----:B------:R-:W0:Y:S11]  /*0220*/  FENCE.VIEW.ASYNC.S ;  /* 0x00000000000073c6 */ /* 0x000e360000000000 */
[----:B0-----:R0:W1:Y:S01]  /*0230*/  SYNCS.EXCH.64 URZ, [UR8], UR4 ;  /* 0x00000004083f75b2 */ /* 0x0010620008000100 */
[----:B------:R0:W2:Y:S01]  /*0240*/  SYNCS.EXCH.64 URZ, [UR8+0x28], UR6 ;  /* 0x00002806083f75b2 */ /* 0x0000a20008000100 */
[----:B------:R0:W3:Y:S01]  /*0250*/  SYNCS.EXCH.64 URZ, [UR8+0x8], UR4 ;  /* 0x00000804083f75b2 */ /* 0x0000e20008000100 */
[----:B------:R0:W4:Y:S01]  /*0260*/  SYNCS.EXCH.64 URZ, [UR8+0x30], UR6 ;  /* 0x00003006083f75b2 */ /* 0x0001220008000100 */
[----:B------:R0:W0:Y:S01]  /*0270*/  SYNCS.EXCH.64 URZ, [UR8+0x10], UR4 ;  /* 0x00001004083f75b2 */ /* 0x0000220008000100 */
[----:B------:R0:W0:Y:S01]  /*0280*/  SYNCS.EXCH.64 URZ, [UR8+0x38], UR6 ;  /* 0x00003806083f75b2 */ /* 0x0000220008000100 */
[----:B------:R0:W0:Y:S01]  /*0290*/  SYNCS.EXCH.64 URZ, [UR8+0x18], UR4 ;  /* 0x00001804083f75b2 */ /* 0x0000220008000100 */
[----:B------:R0:W0:Y:S01]  /*02a0*/  SYNCS.EXCH.64 URZ, [UR8+0x40], UR6 ;  /* 0x00004006083f75b2 */ /* 0x0000220008000100 */
[----:B------:R0:W0:Y:S01]  /*02b0*/  SYNCS.EXCH.64 URZ, [UR8+0x20], UR4 ;  /* 0x00002004083f75b2 */ /* 0x0000220008000100 */
[----:B------:R0:W0:Y:S01]  /*02c0*/  SYNCS.EXCH.64 URZ, [UR8+0x48], UR6 ;  /* 0x00004806083f75b2 */ /* 0x0000220008000100 */
[----:B------:R-:W-:Y:S01]  /*02d0*/  NOP ;  /* 0x0000000000007918 */ /* 0x000fe20000000000 */
.L_x_2:
[----:B------:R-:W-:Y:S01]  /*02e0*/  SHF.R.S32.HI R9, RZ, 0x1f, R128 ;  /* 0x0000001fff097819 */ /* 0x000fe20000011480 */
[----:B------:R-:W5:Y:S01]  /*02f0*/  SHFL.IDX PT, R0, R0, RZ, 0x1f ;  /* 0x00001fff00007589 */ /* 0x000f6200000e0000 */
[----:B0-----:R-:W0:Y:S01]  /*0300*/  S2UR UR8, SR_CTAID.X ;  /* 0x00000000000879c3 */ /* 0x001e220000002500 */
[----:B------:R-:W-:Y:S02]  /*0310*/  ELECT P0, URZ, PT ;  /* 0x00000000003f782f */ /* 0x000fe40003800000 */
[----:B------:R-:W-:Y:S01]  /*0320*/  LEA.HI R9, R9, R128, RZ, 0x7 ;  /* 0x0000008009097211 */ /* 0x000fe200078f38ff */
[----:B------:R-:W1:Y:S01]  /*0330*/  S2R R4, SR_CTAID.Y ;  /* 0x0000000000047919 */ /* 0x000e620000002600 */
[----:B------:R-:W-:Y:S01]  /*0340*/  SHF.R.S32.HI R6, RZ, 0x1f, R5 ;  /* 0x0000001fff067819 */ /* 0x000fe20000011405 */
[----:B------:R-:W-:Y:S01]  /*0350*/  ULDC UR4, c[0x0][0x150] ;  /* 0x0000540000047ab9 */ /* 0x000fe20000000800 */
[----:B------:R-:W-:Y:S01]  /*0360*/  LOP3.LUT R9, R9, 0xffffff80, RZ, 0xc0, !PT ;  /* 0xffffff8009097812 */ /* 0x000fe200078ec0ff */
[----:B------:R-:W-:Y:S01]  /*0370*/  NOP ;  /* 0x0000000000007918 */ /* 0x000fe20000000000 */
[----:B------:R-:W-:Y:S01]  /*0380*/  LEA.HI R6, R6, R5, RZ, 0x2 ;  /* 0x0000000506067211 */ /* 0x000fe200078f10ff */
[----:B------:R-:W2:Y:S01]  /*0390*/  LDC R11, c[0x0][0x144] ;  /* 0x00005100ff0b7b82 */ /* 0x000ea20000000800 */
[----:B------:R-:W-:Y:S01]  /*03a0*/  NOP ;  /* 0x0000000000007918 */ /* 0x000fe20000000000 */
[----:B------:R-:W-:Y:S01]  /*03b0*/  IMAD.IADD R8, R128, 0x1, -R9 ;  /* 0x0000000180087824 */ /* 0x000fe200078e0a09 */
[----:B------:R-:W-:Y:S01]  /*03c0*/  LOP3.LUT R6, R6, 0x3ffffffc, RZ, 0xc0, !PT ;  /* 0x3ffffffc06067812 */ /* 0x000fe200078ec0ff */
[----:B------:R-:W-:Y:S01]  /*03d0*/  IMAD.MOV.U32 R22, RZ, RZ, 0x1 ;  /* 0x00000001ff167424 */ /* 0x000fe200078e00ff */
[----:B------:R-:W-:-:S02]  /*03e0*/  ISETP.NE.AND P3, PT, R2, RZ, PT ;  /* 0x000000ff0200720c */ /* 0x000fc40003f65270 */
[----:B------:R-:W-:Y:S01]  /*03f0*/  SHF.R.S32.HI R9, RZ, 0x1f, R8 ;  /* 0x0000001fff097819 */ /* 0x000fe20000011408 */
[----:B------:R-:W-:Y:S01]  /*0400*/  IMAD.IADD R6, R5, 0x1, -R6 ;  /* 0x0000000105067824 */ /* 0x000fe200078e0a06 */
[----:B------:R-:W3:Y:S02]  /*0410*/  LDC R13, c[0x0][0x140] ;  /* 0x00005000ff0d7b82 */ /* 0x000ee40000000800 */
[----:B------:R-:W-:Y:S02]  /*0420*/  LEA.HI R9, R9, R8, RZ, 0x3 ;  /* 0x0000000809097211 */ /* 0x000fe400078f18ff */
[----:B-----5:R-:W-:Y:S02]  /*0430*/  ISETP.NE.OR P0, PT, R0, RZ, !P0 ;  /* 0x000000ff0000720c */ /* 0x020fe40004705670 */
[----:B------:R-:W-:Y:S02]  /*0440*/  SHF.R.S32.HI R0, RZ, 0x3, R9 ;  /* 0x00000003ff007819 */ /* 0x000fe40000011409 */
[----:B0-----:R-:W-:-:S02]  /*0450*/  I2FP.F32.U32 R10, UR8 ;  /* 0x00000008000a7c45 */ /* 0x001fc40008201000 */
[----:B------:R-:W-:-:S03]  /*0460*/  SHF.R.S32.HI R9, RZ, 0x1f, R9 ;  /* 0x0000001fff097819 */ /* 0x000fc60000011409 */
[----:B------:R-:W-:Y:S01]  /*0470*/  FMUL R10, R10, UR4 ;  /* 0x000000040a0a7c20 */ /* 0x000fe20008400000 */
[----:B------:R-:W-:Y:S01]  /*0480*/  LEA.HI R9, R9, R0, RZ, 0x2 ;  /* 0x0000000009097211 */ /* 0x000fe200078f10ff */
[----:B------:R-:W-:Y:S01]  /*0490*/  ULDC UR4, c[0x0][0x154] ;  /* 0x0000550000047ab9 */ /* 0x000fe20000000800 */
[----:B-1----:R-:W-:Y:S01]  /*04a0*/  I2FP.F32.U32 R12, R4 ;  /* 0x00000004000c7245 */ /* 0x002fe20000201000 */
[----:B------:R-:W-:Y:S01]  /*04b0*/  VOTEU.ALL UP0, P0 ;  /* 0x00000000003f7886 */ /* 0x000fe20000000000 */
[----:B------:R-:W-:Y:S01]  /*04c0*/  LOP3.LUT R9, R9, 0xfffffffc, RZ, 0xc0, !PT ;  /* 0xfffffffc09097812 */ /* 0x000fe200078ec0ff */
[----:B------:R-:W0:Y:S01]  /*04d0*/  F2I.U32.TRUNC.NTZ R10, R10 ;  /* 0x0000000a000a7305 */ /* 0x000e22000020f000 */
[----:B------:R-:W-:Y:S01]  /*04e0*/  VOTEU.ALL UP1, P0 ;  /* 0x00000000003f7886 */ /* 0x000fe20000020000 */
[----:B------:R-:W-:Y:S01]  /*04f0*/  FMUL R12, R12, UR4 ;  /* 0x000000040c0c7c20 */ /* 0x000fe20008400000 */
[----:B------:R-:W1:Y:S01]  /*0500*/  @!UP0 S2UR UR7, SR_CgaCtaId ;  /* 0x00000000000789c3 */ /* 0x000e620000008800 */
[----:B------:R-:W-:Y:S01]  /*0510*/  IMAD.IADD R9, R0, 0x1, -R9 ;  /* 0x0000000100097824 */ /* 0x000fe200078e0a09 */
[----:B------:R-:W-:Y:S01]  /*0520*/  SHF.R.S32.HI R0, RZ, 0x1f, R3 ;  /* 0x0000001fff007819 */ /* 0x000fe20000011403 */
[----:B------:R-:W-:Y:S01]  /*0530*/  UMOV UR4, 0x20 ;  /* 0x0000002000047882 */ /* 0x000fe20000000000 */
[----:B------:R-:W-:Y:S01]  /*0540*/  @!UP0 UMOV UR6, 0x400 ;  /* 0x0000040000068882 */ /* 0x000fe20000000000 */
[----:B------:R-:W-:Y:S01]  /*0550*/  IMAD R19, R6, 0x4, R9 ;  /* 0x0000000406137824 */ /* 0x000fe200078e0209 */
[----:B------:R-:W5:Y:S01]  /*0560*/  F2I.U32.TRUNC.NTZ R12, R12 ;  /* 0x0000000c000c7305 */ /* 0x000f62000020f000 */
[----:B------:R-:W-:Y:S01]  /*0570*/  LEA.HI R0, R0, R3, RZ, 0x2 ;  /* 0x0000000300007211 */ /* 0x000fe200078f10ff */
[----:B------:R-:W4:Y:S01]  /*0580*/  LDC R9, c[0x0][0x148] ;  /* 0x00005200ff097b82 */ /* 0x000f220000000800 */
[----:B------:R-:W-:-:S04]  /*0590*/  @!UP0 UIADD3 UR4, -UR4, 0x100000, URZ ;  /* 0x0010000004048890 */ /* 0x000fc8000fffe13f */
[----:B------:R-:W-:Y:S02]  /*05a0*/  @!UP0 USHF.L.U32 UR5, UR4, 0xb, URZ ;  /* 0x0000000b04058899 */ /* 0x000fe4000800063f */
[----:B------:R-:W-:Y:S01]  /*05b0*/  @!UP0 USHF.L.U32 UR4, UR4, 0x1, URZ ;  /* 0x0000000104048899 */ /* 0x000fe2000800063f */
[----:B------:R-:W-:Y:S01]  /*05c0*/  LEA.HI R6, R19, R19, RZ, 0x1 ;  /* 0x0000001313067211 */ /* 0x000fe200078f08ff */
[----:B0-----:R-:W-:Y:S01]  /*05d0*/  IMAD.MOV R14, RZ, RZ, -R10 ;  /* 0x000000ffff0e7224 */ /* 0x001fe200078e0a0a */
[----:B------:R-:W-:Y:S02]  /*05e0*/  LOP3.LUT R0, R0, 0xfffffffc, RZ, 0xc0, !PT ;  /* 0xfffffffc00007812 */ /* 0x000fe400078ec0ff */
[----:B------:R-:W-:Y:S01]  /*05f0*/  LOP3.LUT R10, R6, 0xfffffffe, RZ, 0xc0, !PT ;  /* 0xfffffffe060a7812 */ /* 0x000fe200078ec0ff */
[----:B--2---:R-:W-:Y:S01]  /*0600*/  IMAD R6, R11, R14, UR8 ;  /* 0x000000080b067e24 */ /* 0x004fe2000f8e020e */
[----:B---3--:R-:W-:Y:S01]  /*0610*/  ISETP.EQ.U32.AND P2, PT, R13, 0x1, PT ;  /* 0x000000010d00780c */ /* 0x008fe20003f42070 */
[----:B------:R-:W-:-:S02]  /*0620*/  IMAD.IADD R3, R3, 0x1, -R0 ;  /* 0x0000000103037824 */ /* 0x000fc400078e0a00 */
[C---:B------:R-:W-:Y:S02]  /*0630*/  IMAD.IADD R11, R19.reuse, 0x1, -R10 ;  /* 0x00000001130b7824 */ /* 0x040fe400078e0a0a */
[----:B------:R-:W-:Y:S01]  /*0640*/  IMAD.SHL.U32 R10, R19, 0x4, RZ ;  /* 0x00000004130a7824 */ /* 0x000fe200078e00ff */
[----:B------:R-:W-:Y:S01]  /*0650*/  ISETP.NE.AND P1, PT, R3, 0x3, PT ;  /* 0x000000030300780c */ /* 0x000fe20003f25270 */
[----:B-----5:R-:W-:Y:S01]  /*0660*/  IMAD.MOV R24, RZ, RZ, -R12 ;  /* 0x000000ffff187224 */ /* 0x020fe200078e0a0c */
[----:B------:R-:W-:Y:S01]  /*0670*/  ISETP.NE.AND P4, PT, R11, R6, PT ;  /* 0x000000060b00720c */ /* 0x000fe20003f85270 */
[----:B-1----:R-:W-:Y:S01]  /*0680*/  @!UP0 ULEA UR6, UR7, UR6, 0x18 ;  /* 0x0000000607068291 */ /* 0x002fe2000f8ec03f */
[----:B------:R-:W-:Y:S01]  /*0690*/  LOP3.LUT R19, R19, 0xc, R10, 0x78, !PT ;  /* 0x0000000c13137812 */ /* 0x000fe200078e780a */
[----:B------:R-:W-:Y:S01]  /*06a0*/  VOTEU.ALL UP0, P0 ;  /* 0x00000000003f7886 */ /* 0x000fe20000000000 */
[----:B------:R-:W-:Y:S01]  /*06b0*/  LOP3.LUT P0, RZ, R8, 0x7, RZ, 0xc0, !PT ;  /* 0x0000000708ff7812 */ /* 0x000fe2000780c0ff */
[----:B------:R-:W-:Y:S01]  /*06c0*/  VIADD R8, R2, 0xffffffff ;  /* 0xffffffff02087836 */ /* 0x000fe20000000000 */
[----:B------:R-:W-:Y:S01]  /*06d0*/  ISETP.EQ.OR P1, PT, R3, RZ, !P1 ;  /* 0x000000ff0300720c */ /* 0x000fe20004f22670 */
[----:B----4-:R-:W-:Y:S01]  /*06e0*/  IMAD R11, R9, R24, R4 ;  /* 0x00000018090b7224 */ /* 0x010fe200078e0204 */
[----:B------:R-:W-:-:S02]  /*06f0*/  ISETP.LT.U32.AND P0, PT, R19, 0x2, !P0 ;  /* 0x000000021300780c */ /* 0x000fc40004701070 */
[----:B------:R-:W-:Y:S02]  /*0700*/  ISETP.EQ.AND P1, PT, R2, RZ, P1 ;  /* 0x000000ff0200720c */ /* 0x000fe40000f22270 */
[----:B------:R-:W-:Y:S01]  /*0710*/  ISETP.GE.U32.AND P6, PT, R8, 0x2, PT ;  /* 0x000000020800780c */ /* 0x000fe20003fc6070 */
[----:B------:R-:W0:Y:S02]  /*0720*/  FENCE.VIEW.ASYNC.S ;  /* 0x00000000000073c6 */ /* 0x000e240000000000 */
[----:B0-----:R0:W1:Y:S01]  /*0730*/  @!UP0 SYNCS.EXCH.64 URZ, [UR6+0x60], UR4 ;  /* 0x00006004063f85b2 */ /* 0x0010620008000100 */
[----:B------:R-:W-:Y:S02]  /*0740*/  @P4 LEA.HI R0, R19, R19, RZ, 0x1 ;  /* 0x0000001313004211 */ /* 0x000fe400078f08ff */
[----:B------:R-:W-:Y:S02]  /*0750*/  SEL R18, RZ, 0x1, !P1 ;  /* 0x00000001ff127807 */ /* 0x000fe40004800000 */
[----:B------:R-:W-:-:S02]  /*0760*/  @P4 SHF.R.S32.HI R0, RZ, 0x1, R0 ;  /* 0x00000001ff004819 */ /* 0x000fc40000011400 */
[----:B------:R-:W-:Y:S02]  /*0770*/  SEL R18, R18, 0x2, P6 ;  /* 0x0000000212127807 */ /* 0x000fe40003000000 */
[----:B------:R-:W-:Y:S02]  /*0780*/  @P4 ISETP.NE.AND P5, PT, R0, R11, PT ;  /* 0x0000000b0000420c */ /* 0x000fe40003fa5270 */
[----:B------:R-:W-:Y:S02]  /*0790*/  SEL R11, RZ, 0x1, !P0 ;  /* 0x00000001ff0b7807 */ /* 0x000fe40004000000 */
[----:B------:R-:W-:Y:S02]  /*07a0*/  @P4 SEL R22, RZ, 0x1, P5 ;  /* 0x00000001ff164807 */ /* 0x000fe40002800000 */
[----:B------:R-:W-:Y:S01]  /*07b0*/  LOP3.LUT R0, R128, 0x7f, RZ, 0xc0, !PT ;  /* 0x0000007f80007812 */ /* 0x000fe200078ec0ff */
[----:B------:R0:W2:Y:S01]  /*07c0*/  @!UP1 SYNCS.EXCH.64 URZ, [UR6+0x68], UR4 ;  /* 0x00006804063f95b2 */ /* 0x0000a20008000100 */
[----:B------:R-:W-:Y:S01]  /*07d0*/  LOP3.LUT R22, R22, R11, RZ, 0xc0, !PT ;  /* 0x0000000b16167212 */ /* 0x000fe200078ec0ff */
[----:B------:R-:W-:Y:S01]  /*07e0*/  NOP ;  /* 0x0000000000007918 */ /* 0x000fe20000000000 */
[----:B------:R-:W-:Y:S05]  /*07f0*/  @!P2 BRA `(.L_x_3) ;  /* 0x000000000008a947 */ /* 0x000fea0003800000 */
[----:B-12---:R-:W-:Y:S01]  /*0800*/  UCGABAR_ARV ;  /* 0x00000000000079c7 */ /* 0x006fe20008000000 */
[----:B------:R-:W-:Y:S05]  /*0810*/  BRA `(.L_x_4) ;  /* 0x0000000000047947 */ /* 0x000fea0003800000 */
.L_x_3:
[----:B-12---:R-:W-:Y:S01]  /*0820*/  NOP ;  /* 0x0000000000007918 */ /* 0x006fe20000000000 */
.L_x_4:
[----:B------:R-:W1:Y:S01]  /*0830*/  LDC R2, c[0x0][0x65c] ;  /* 0x00019700ff027b82 */ /* 0x000e620000000800 */
[----:B------:R-:W-:Y:S02]  /*0840*/  IMAD.U32 R10, RZ, RZ, UR8 ;  /* 0x00000008ff0a7e24 */ /* 0x000fe4000f8e00ff */
[----:B------:R-:W-:Y:S01]  /*0850*/  IMAD.MOV.U32 R11, RZ, RZ, RZ ;  /* 0x000000ffff0b7224 */ /* 0x000fe200078e00ff */
[----:B-1----:R-:W-:-:S04]  /*0860*/  ISETP.NE.AND P1, PT, R2, 0x1, PT ;  /* 0x000000010200780c */ /* 0x002fc80003f25270 */
[----:B------:R-:W-:-:S09]  /*0870*/  P2R R5, PR, RZ, 0x2 ;  /* 0x00000002ff057803 */ /* 0x000fd20000000000 */
[----:B------:R-:W1:Y:S01]  /*0880*/  @P1 LDC R17, c[0x0][0x10] ;  /* 0x00000400ff111b82 */ /* 0x000e620000000800 */
[----:B------:R-:W-:Y:S02]  /*0890*/  @P1 IMAD.MOV.U32 R5, RZ, RZ, RZ ;  /* 0x000000ffff051224 */ /* 0x000fe400078e00ff */
[----:B------:R-:W-:-:S05]  /*08a0*/  @P1 IMAD.MOV.U32 R15, RZ, RZ, RZ ;  /* 0x000000ffff0f1224 */ /* 0x000fca00078e00ff */
[----:B------:R-:W2:Y:S01]  /*08b0*/  @!P1 LDC R13, c[0x0][0xc] ;  /* 0x00000300ff0d9b82 */ /* 0x000ea20000000800 */
[----:B0-----:R-:W-:Y:S01]  /*08c0*/  ULDC UR4, c[0x0][0xc] ;  /* 0x0000030000047ab9 */ /* 0x001fe20000000800 */
[----:B------:R-:W-:Y:S01]  /*08d0*/  ULDC UR5, c[0x0][0x10] ;  /* 0x0000040000057ab9 */ /* 0x000fe20000000800 */
[----:B------:R-:W-:Y:S01]  /*08e0*/  ULDC UR6, c[0x0][0x14] ;  /* 0x0000050000067ab9 */ /* 0x000fe20000000800 */
[----:B------:R-:W-:-:S04]  /*08f0*/  UIMAD.WIDE.U32 UR4, UR4, UR5, URZ ;  /* 0x00000005040472a5 */ /* 0x000fc8000f8e003f */
[----:B------:R-:W-:Y:S02]  /*0900*/  UIMAD.WIDE.U32 UR36, UR4, UR6, URZ ;  /* 0x00000006042472a5 */ /* 0x000fe4000f8e003f */
[----:B------:R-:W-:-:S04]  /*0910*/  UIMAD UR42, UR5, UR6, URZ ;  /* 0x00000006052a72a4 */ /* 0x000fc8000f8e023f */
[----:B------:R-:W-:Y:S01]  /*0920*/  UIADD3 UR42, UR37, UR42, URZ ;  /* 0x0000002a252a7290 */ /* 0x000fe2000fffe03f */
[----:B-1----:R-:W-:-:S04]  /*0930*/  @P1 IMAD.WIDE.U32 R16, R17, UR8, R4 ;  /* 0x0000000811101c25 */ /* 0x002fc8000f8e0004 */
[----:B------:R-:W-:Y:S02]  /*0940*/  @P1 IMAD.IADD R17, R17, 0x1, R15 ;  /* 0x0000000111111824 */ /* 0x000fe400078e020f */
[----:B--2---:R-:W-:-:S04]  /*0950*/  @!P1 IMAD.WIDE.U32 R10, R4, R13, R10 ;  /* 0x0000000d040a9225 */ /* 0x004fc800078e000a */
[----:B------:R-:W-:Y:S02]  /*0960*/  @!P1 IMAD.MOV.U32 R16, RZ, RZ, R10 ;  /* 0x000000ffff109224 */ /* 0x000fe400078e000a */
[----:B------:R-:W-:Y:S01]  /*0970*/  @!P1 IMAD.MOV.U32 R17, RZ, RZ, R11 ;  /* 0x000000ffff119224 */ /* 0x000fe200078e000b */
[----:B------:R-:W-:Y:S06]  /*0980*/  @!P2 BRA `(.L_x_5) ;  /* 0x00000000000ca947 */ /* 0x000fec0003800000 */
[----:B------:R-:W-:Y:S01]  /*0990*/  UCGABAR_WAIT ;  /* 0x0000000000007dc7 */ /* 0x000fe20008000000 */
[----:B------:R-:W-:Y:S01]  /*09a0*/  CCTL.IVALL ;  /* 0x00000000ff00798f */ /* 0x000fe20002000000 */
[----:B------:R-:W-:Y:S05]  /*09b0*/  BRA `(.L_x_6) ;  /* 0x0000000000047947 */ /* 0x000fea0003800000 */
.L_x_5:
[----:B------:R-:W-:Y:S06]  /*09c0*/  BAR.SYNC.DEFER_BLOCKING 0x0 ;  /* 0x0000000000007b1d */ /* 0x000fec0000010000 */
.L_x_6:
[----:B------:R-:W-:Y:S05]  /*09d0*/  @!P3 BRA `(.L_x_7) ;  /* 0x0000007800d4b947 */ /* 0x000fea0003800000 */
[----:B------:R-:W-:-:S13]  /*09e0*/  ISETP.GT.U32.AND P0, PT, R8, 0x1, PT ;  /* 0x000000010800780c */ /* 0x000fda0003f04070 */
[----:B------:R-:W-:Y:S05]  /*09f0*/  @P0 EXIT ;  /* 0x000000000000094d */ /* 0x000fea0003800000 */
[----:B------:R-:W-:Y:S01]  /*0a00*/  ULDC.64 UR4, c[0x0][0x650] ;  /* 0x0001940000047ab9 */ /* 0x000fe20000000a00 */
[----:B------:R-:W-:Y:S01]  /*0a10*/  PRMT R3, RZ, 0x7610, R3 ;  /* 0x00007610ff037816 */ /* 0x000fe20000000003 */
[----:B------:R-:W-:Y:S01]  /*0a20*/  IMAD.MOV.U32 R133, RZ, RZ, -0x1 ;  /* 0xffffffffff857424 */ /* 0x000fe200078e00ff */
[----:B------:R-:W-:Y:S01]  /*0a30*/  ISETP.GE.U32.AND P0, PT, R16, UR4, PT ;  /* 0x0000000410007c0c */ /* 0x000fe2000bf06070 */
[----:B------:R-:W-:Y:S02]  /*0a40*/  IMAD.MOV.U32 R132, RZ, RZ, -0x1 ;  /* 0xffffffffff847424 */ /* 0x000fe400078e00ff */
[----:B------:R-:W-:Y:S01]  /*0a50*/  IMAD.MOV.U32 R23, RZ, RZ, -0x1 ;  /* 0xffffffffff177424 */ /* 0x000fe200078e00ff */
[----:B------:R-:W-:-:S13]  /*0a60*/  ISETP.GE.U32.AND.EX P0, PT, R17, UR5, PT, P0 ;  /* 0x0000000511007c0c */ /* 0x000fda000bf06100 */
[----:B------:R-:W-:Y:S05]  /*0a70*/  @P0 BRA `(.L_x_8) ;  /* 0x00000004002c0947 */ /* 0x000fea0003800000 */
[----:B------:R-:W0:Y:S01]  /*0a80*/  LDC.64 R26, c[0x0][0x628] ;  /* 0x00018a00ff1a7b82 */ /* 0x000e220000000a00 */
[----:B------:R-:W-:Y:S02]  /*0a90*/  IMAD.MOV.U32 R10, RZ, RZ, R16 ;  /* 0x000000ffff0a7224 */ /* 0x000fe400078e0010 */
[----:B------:R-:W-:-:S05]  /*0aa0*/  IMAD.MOV.U32 R11, RZ, RZ, R17 ;  /* 0x000000ffff0b7224 */ /* 0x000fca00078e0011 */
[----:B------:R-:W1:Y:S08]  /*0ab0*/  LDC R8, c[0x0][0x630] ;  /* 0x00018c00ff087b82 */ /* 0x000e700000000800 */
[----:B------:R-:W2:Y:S01]  /*0ac0*/  LDC.64 R28, c[0x0][0x620] ;  /* 0x00018800ff1c7b82 */ /* 0x000ea20000000a00 */
[----:B0-----:R-:W-:-:S04]  /*0ad0*/  ISETP.NE.U32.AND P0, PT, R26, RZ, PT ;  /* 0x000000ff1a00720c */ /* 0x001fc80003f05070 */
[----:B------:R-:W-:-:S13]  /*0ae0*/  ISETP.NE.AND.EX P0, PT, R27, RZ, PT, P0 ;  /* 0x000000ff1b00720c */ /* 0x000fda0003f05300 */
[----:B-12---:R-:W-:Y:S05]  /*0af0*/  @!P0 BRA `(.L_x_9) ;  /* 0x0000000000288947 */ /* 0x006fea0003800000 */
[----:B------:R-:W0:Y:S02]  /*0b00*/  LDC R3, c[0x0][0x634] ;  /* 0x00018d00ff037b82 */ /* 0x000e240000000800 */
[----:B0-----:R-:W-:-:S05]  /*0b10*/  IADD3 R3, P0, R16, R3, RZ ;  /* 0x0000000310037210 */ /* 0x001fca0007f1e0ff */
[----:B------:R-:W-:-:S04]  /*0b20*/  IMAD.X R21, RZ, RZ, R17, P0 ;  /* 0x000000ffff157224 */ /* 0x000fc800000e0611 */
[----:B------:R-:W-:-:S04]  /*0b30*/  IMAD.WIDE.U32 R10, R21, R26, RZ ;  /* 0x0000001a150a7225 */ /* 0x000fc800078e00ff */
[----:B------:R-:W-:-:S04]  /*0b40*/  IMAD.WIDE.U32 R12, P0, R3, R27, R10 ;  /* 0x0000001b030c7225 */ /* 0x000fc8000780000a */
[----:B------:R-:W-:-:S04]  /*0b50*/  IMAD.WIDE.U32 R10, R3, R26, RZ ;  /* 0x0000001a030a7225 */ /* 0x000fc800078e00ff */
[----:B------:R-:W-:Y:S01]  /*0b60*/  IMAD.X R15, RZ, RZ, RZ, P0 ;  /* 0x000000ffff0f7224 */ /* 0x000fe200000e06ff */
[----:B------:R-:W-:Y:S01]  /*0b70*/  IADD3 RZ, P0, R11, R12, RZ ;  /* 0x0000000c0bff7210 */ /* 0x000fe20007f1e0ff */
[----:B------:R-:W-:-:S04]  /*0b80*/  IMAD.MOV.U32 R14, RZ, RZ, R13 ;  /* 0x000000ffff0e7224 */ /* 0x000fc800078e000d */
[----:B------:R-:W-:-:S08]  /*0b90*/  IMAD.WIDE.U32.X R10, R21, R27, R14, P0 ;  /* 0x0000001b150a7225 */ /* 0x000fd000000e040e */
.L_x_9:
[----:B------:R-:W0:Y:S01]  /*0ba0*/  LDC.64 R32, c[0x0][0x640] ;  /* 0x00019000ff207b82 */ /* 0x000e220000000a00 */
[--C-:B------:R-:W-:Y:S01]  /*0bb0*/  SHF.R.U64 R27, R10, R8, R11.reuse ;  /* 0x000000080a1b7219 */ /* 0x100fe2000000120b */
[----:B------:R-:W-:Y:S01]  /*0bc0*/  IMAD R31, R9, R24, R4 ;  /* 0x00000018091f7224 */ /* 0x000fe200078e0204 */
[----:B------:R-:W-:Y:S01]  /*0bd0*/  SHF.R.U32.HI R3, RZ, R8, R11 ;  /* 0x00000008ff037219 */ /* 0x000fe2000001160b */
[----:B------:R-:W-:Y:S01]  /*0be0*/  IMAD.MOV.U32 R23, RZ, RZ, 0x1 ;  /* 0x00000001ff177424 */ /* 0x000fe200078e00ff */
[----:B------:R-:W-:-:S03]  /*0bf0*/  IADD3 R5, P0, RZ, -R27, RZ ;  /* 0x8000001bff057210 */ /* 0x000fc60007f1e0ff */
[----:B------:R-:W1:Y:S02]  /*0c00*/  LDC R12, c[0x0][0x618] ;  /* 0x00018600ff0c7b82 */ /* 0x000e640000000800 */
[----:B------:R-:W-:Y:S02]  /*0c10*/  IMAD.X R3, RZ, RZ, ~R3, P0 ;  /* 0x000000ffff037224 */ /* 0x000fe400000e0e03 */
[----:B------:R-:W-:-:S04]  /*0c20*/  IMAD.WIDE.U32 R10, R5, R28, R16 ;  /* 0x0000001c050a7225 */ /* 0x000fc800078e0010 */
[----:B------:R-:W2:Y:S01]  /*0c30*/  LDC R20, c[0x0][0x608] ;  /* 0x00018200ff147b82 */ /* 0x000ea20000000800 */
[----:B------:R-:W-:Y:S02]  /*0c40*/  IMAD R8, R3, R28, RZ ;  /* 0x0000001c03087224 */ /* 0x000fe400078e02ff */
[----:B------:R-:W-:Y:S02]  /*0c50*/  IMAD.MOV.U32 R3, RZ, RZ, -0x1 ;  /* 0xffffffffff037424 */ /* 0x000fe400078e00ff */
[----:B------:R-:W-:-:S03]  /*0c60*/  IMAD R5, R5, R29, R8 ;  /* 0x0000001d05057224 */ /* 0x000fc600078e0208 */
[----:B------:R-:W3:Y:S01]  /*0c70*/  LDC R30, c[0x0][0x658] ;  /* 0x00019600ff1e7b82 */ /* 0x000ee20000000800 */
[----:B------:R-:W-:Y:S01]  /*0c80*/  IMAD.IADD R5, R11, 0x1, R5 ;  /* 0x000000010b057824 */ /* 0x000fe200078e0205 */
[----:B0-----:R-:W-:-:S04]  /*0c90*/  ISETP.NE.U32.AND P0, PT, R32, RZ, PT ;  /* 0x000000ff2000720c */ /* 0x001fc80003f05070 */
[----:B------:R-:W-:Y:S02]  /*0ca0*/  ISETP.NE.AND.EX P0, PT, R33, RZ, PT, P0 ;  /* 0x000000ff2100720c */ /* 0x000fe40003f05300 */
[----:B------:R-:W0:Y:S01]  /*0cb0*/  LDC R26, c[0x0][0x600] ;  /* 0x00018000ff1a7b82 */ /* 0x000e220000000800 */
[-CC-:B-1----:R-:W-:Y:S02]  /*0cc0*/  SHF.R.U64 R14, R10, R12.reuse, R5.reuse ;  /* 0x0000000c0a0e7219 */ /* 0x182fe40000001205 */
[----:B------:R-:W-:-:S05]  /*0cd0*/  SHF.R.U32.HI R5, RZ, R12, R5 ;  /* 0x0000000cff057219 */ /* 0x000fca0000011605 */
[----:B------:R-:W1:Y:S01]  /*0ce0*/  LDC R15, c[0x0][0x648] ;  /* 0x00019200ff0f7b82 */ /* 0x000e620000000800 */
[-CC-:B--2---:R-:W-:Y:S02]  /*0cf0*/  SHF.R.U64 R29, R14, R20.reuse, R5.reuse ;  /* 0x000000140e1d7219 */ /* 0x184fe40000001205 */
[----:B------:R-:W-:-:S05]  /*0d00*/  SHF.R.U32.HI R5, RZ, R20, R5 ;  /* 0x00000014ff057219 */ /* 0x000fca0000011605 */
[----:B------:R-:W2:Y:S01]  /*0d10*/  LDC R21, c[0x0][0x638] ;  /* 0x00018e00ff157b82 */ /* 0x000ea20000000800 */
[-CC-:B---3--:R-:W-:Y:S02]  /*0d20*/  SHF.R.U64 R20, R29, R30.reuse, R5.reuse ;  /* 0x0000001e1d147219 */ /* 0x188fe40000001205 */
[-C--:B------:R-:W-:Y:S02]  /*0d30*/  SHF.L.U32 R3, R3, R30.reuse, RZ ;  /* 0x0000001e03037219 */ /* 0x080fe400000006ff */
[----:B------:R-:W-:Y:S01]  /*0d40*/  SHF.R.U32.HI R5, RZ, R30, R5 ;  /* 0x0000001eff057219 */ /* 0x000fe20000011605 */
[----:B------:R-:W-:Y:S01]  /*0d50*/  IMAD.MOV.U32 R4, RZ, RZ, R20 ;  /* 0x000000ffff047224 */ /* 0x000fe200078e0014 */
[----:B------:R-:W-:Y:S01]  /*0d60*/  LOP3.LUT R12, RZ, R3, RZ, 0x33, !PT ;  /* 0x00000003ff0c7212 */ /* 0x000fe200078e33ff */
[----:B------:R-:W3:Y:S01]  /*0d70*/  LDC R25, c[0x0][0x610] ;  /* 0x00018400ff197b82 */ /* 0x000ee20000000800 */
[----:B------:R-:W-:Y:S05]  /*0d80*/  @!P0 BRA `(.L_x_10) ;  /* 0x0000000000288947 */ /* 0x000fea0003800000 */
[----:B------:R-:W4:Y:S02]  /*0d90*/  LDC R3, c[0x0][0x64c] ;  /* 0x00019300ff037b82 */ /* 0x000f240000000800 */
[----:B----4-:R-:W-:-:S05]  /*0da0*/  IADD3 R3, P0, R20, R3, RZ ;  /* 0x0000000314037210 */ /* 0x010fca0007f1e0ff */
        /* <DEDUP_REMOVED lines=8> */
.L_x_10:
[----:B-1----:R-:W-:Y:S01]  /*0e30*/  SHF.R.U64 R4, R4, R15, R5 ;  /* 0x0000000f04047219 */ /* 0x002fe20000001205 */
[----:B0-----:R-:W-:Y:S01]  /*0e40*/  VIADD R5, R26, 0xffffffff ;  /* 0xffffffff1a057836 */ /* 0x001fe20000000000 */
[----:B------:R-:W-:Y:S01]  /*0e50*/  SHF.L.U32 R3, R23, R30, RZ ;  /* 0x0000001e17037219 */ /* 0x000fe200000006ff */
[----:B------:R-:W-:Y:S01]  /*0e60*/  IMAD.MOV.U32 R23, RZ, RZ, R27 ;  /* 0x000000ffff177224 */ /* 0x000fe200078e001b */
[----:B------:R-:W-:Y:S01]  /*0e70*/  LOP3.LUT R12, R29, R12, RZ, 0xc0, !PT ;  /* 0x0000000c1d0c7212 */ /* 0x000fe200078ec0ff */
[----:B------:R-:W-:Y:S01]  /*0e80*/  IMAD.MOV R8, RZ, RZ, -R4 ;  /* 0x000000ffff087224 */ /* 0x000fe200078e0a04 */
[----:B------:R-:W-:Y:S02]  /*0e90*/  SEL R6, R6, R31, !P1 ;  /* 0x0000001f06067207 */ /* 0x000fe40004800000 */
[----:B------:R-:W-:Y:S01]  /*0ea0*/  LOP3.LUT R5, R14, R5, RZ, 0xc0, !PT ;  /* 0x000000050e057212 */ /* 0x000fe200078ec0ff */
[----:B------:R-:W-:Y:S02]  /*0eb0*/  IMAD R9, R3, R4, R12 ;  /* 0x0000000403097224 */ /* 0x000fe400078e020c */
[----:B--2---:R-:W-:-:S02]  /*0ec0*/  IMAD R3, R8, R21, R20 ;  /* 0x0000001508037224 */ /* 0x004fc400078e0214 */
[----:B---3--:R-:W-:Y:S02]  /*0ed0*/  IMAD R6, R9, R25, R6 ;  /* 0x0000001909067224 */ /* 0x008fe400078e0206 */
[----:B------:R-:W-:Y:S02]  /*0ee0*/  IMAD R133, R3, R26, R5 ;  /* 0x0000001a03857224 */ /* 0x000fe400078e0205 */
[----:B------:R-:W-:-:S03]  /*0ef0*/  IMAD.MOV.U32 R4, RZ, RZ, 0x1 ;  /* 0x00000001ff047424 */ /* 0x000fc600078e00ff */
[----:B------:R-:W-:Y:S02]  /*0f00*/  SEL R132, R133, R6, !P1 ;  /* 0x0000000685847207 */ /* 0x000fe40004800000 */
[----:B------:R-:W-:Y:S02]  /*0f10*/  PRMT R3, R4, 0x7610, R3 ;  /* 0x0000761004037816 */ /* 0x000fe40000000003 */
[----:B------:R-:W-:-:S07]  /*0f20*/  SEL R133, R6, R133, !P1 ;  /* 0x0000008506857207 */ /* 0x000fce0004800000 */
.L_x_8:
[----:B------:R-:W-:-:S08]  /*0f30*/  NOP ;  /* 0x0000000000007918 */ /* 0x000fd00000000000 */
[----:B------:R-:W0:Y:S02]  /*0f40*/  USETMAXREG.TRY_ALLOC.CTAPOOL UP0, 0xe8 ;  /* 0x000000e8000079c8 */ /* 0x000e240008000600 */
[----:B0-----:R-:W-:-:S13]  /*0f50*/  PLOP3.LUT P0, PT, PT, PT, UP0, 0x80, 0x0 ;  /* 0x000000000000781c */ /* 0x001fda0003f0f008 */
[----:B------:R-:W-:Y:S05]  /*0f60*/  @!P0 BRA `(.L_x_8) ;  /* 0xfffffffc00f08947 */ /* 0x000fea000383ffff */
[----:B------:R-:W-:Y:S01]  /*0f70*/  ULDC.64 UR4, c[0x0][0x598] ;  /* 0x0001660000047ab9 */ /* 0x000fe20000000a00 */
[----:B------:R-:W-:Y:S01]  /*0f80*/  ULDC.64 UR38, c[0x0][0x208] ;  /* 0x0000820000267ab9 */ /* 0x000fe20000000a00 */
[----:B------:R-:W-:-:S04]  /*0f90*/  ISETP.NE.U32.AND P0, PT, RZ, UR4, PT ;  /* 0x00000004ff007c0c */ /* 0x000fc8000bf05070 */
[----:B------:R-:W-:-:S13]  /*0fa0*/  ISETP.NE.AND.EX P0, PT, RZ, UR5, PT, P0 ;  /* 0x00000005ff007c0c */ /* 0x000fda000bf05300 */
[----:B------:R-:W-:Y:S05]  /*0fb0*/  @!P0 BRA `(.L_x_11) ;  /* 0x00000000001c8947 */ /* 0x000fea0003800000 */
[----:B------:R-:W0:Y:S02]  /*0fc0*/  LDC.64 R4, c[0x0][0x598] ;  /* 0x00016600ff047b82 */ /* 0x000e240000000a00 */
[----:B0-----:R-:W2:Y:S02]  /*0fd0*/  LDG.E.64 R4, desc[UR38][R4.64] ;  /* 0x0000002604047981 */ /* 0x001ea4000c1e1b00 */
[----:B--2---:R-:W-:-:S04]  /*0fe0*/  ISETP.NE.U32.AND P0, PT, R4, RZ, PT ;  /* 0x000000ff0400720c */ /* 0x004fc80003f05070 */
[----:B------:R-:W-:-:S13]  /*0ff0*/  ISETP.NE.AND.EX P0, PT, R5, RZ, PT, P0 ;  /* 0x000000ff0500720c */ /* 0x000fda0003f05300 */
[----:B------:R-:W-:Y:S05]  /*1000*/  @!P0 BRA `(.L_x_11) ;  /* 0x0000000000088947 */ /* 0x000fea0003800000 */
[----:B------:R0:W5:Y:S01]  /*1010*/  LD.E R122, desc[UR38][R4.64] ;  /* 0x00000026047a7980 */ /* 0x000162000c101900 */
[----:B------:R-:W-:Y:S05]  /*1020*/  BRA `(.L_x_12) ;  /* 0x0000000000247947 */ /* 0x000fea0003800000 */
.L_x_11:
[----:B------:R-:W-:Y:S02]  /*1030*/  ULDC.64 UR4, c[0x0][0x588] ;  /* 0x0001620000047ab9 */ /* 0x000fe40000000a00 */
[----:B------:R-:W-:-:S04]  /*1040*/  ISETP.NE.U32.AND P0, PT, RZ, UR4, PT ;  /* 0x00000004ff007c0c */ /* 0x000fc8000bf05070 */
[----:B------:R-:W-:-:S13]  /*1050*/  ISETP.NE.AND.EX P0, PT, RZ, UR5, PT, P0 ;  /* 0x00000005ff007c0c */ /* 0x000fda000bf05300 */
[----:B------:R-:W-:Y:S05]  /*1060*/  @!P0 BRA `(.L_x_13) ;  /* 0x00000000000c8947 */ /* 0x000fea0003800000 */
[----:B------:R-:W0:Y:S02]  /*1070*/  LDC.64 R122, c[0x0][0x588] ;  /* 0x00016200ff7a7b82 */ /* 0x000e240000000a00 */
[----:B0-----:R1:W5:Y:S01]  /*1080*/  LDG.E R122, desc[UR38][R122.64] ;  /* 0x000000267a7a7981 */ /* 0x001362000c1e1900 */
[----:B------:R-:W-:Y:S05]  /*1090*/  BRA `(.L_x_12) ;  /* 0x0000000000087947 */ /* 0x000fea0003800000 */
.L_x_13:
[----:B------:R-:W-:Y:S02]  /*10a0*/  ULDC UR4, c[0x0][0x580] ;  /* 0x0001600000047ab9 */ /* 0x000fe40000000800 */
[----:B------:R-:W-:-:S07]  /*10b0*/  IMAD.U32 R122, RZ, RZ, UR4 ;  /* 0x00000004ff7a7e24 */ /* 0x000fce000f8e00ff */
.L_x_12:
[----:B------:R-:W-:Y:S02]  /*10c0*/  ULDC.64 UR4, c[0x0][0x5a0] ;  /* 0x0001680000047ab9 */ /* 0x000fe40000000a00 */
[----:B------:R-:W-:-:S04]  /*10d0*/  ISETP.NE.U32.AND P0, PT, RZ, UR4, PT ;  /* 0x00000004ff007c0c */ /* 0x000fc8000bf05070 */
[----:B------:R-:W-:-:S13]  /*10e0*/  ISETP.NE.AND.EX P0, PT, RZ, UR5, PT, P0 ;  /* 0x00000005ff007c0c */ /* 0x000fda000bf05300 */
[----:B------:R-:W-:Y:S05]  /*10f0*/  @!P0 BRA `(.L_x_14) ;  /* 0x00000000001c8947 */ /* 0x000fea0003800000 */
[----:B0-----:R-:W0:Y:S02]  /*1100*/  LDC.64 R4, c[0x0][0x5a0] ;  /* 0x00016800ff047b82 */ /* 0x001e240000000a00 */
[----:B0-----:R-:W2:Y:S02]  /*1110*/  LDG.E.64 R4, desc[UR38][R4.64] ;  /* 0x0000002604047981 */ /* 0x001ea4000c1e1b00 */
[----:B--2---:R-:W-:-:S04]  /*1120*/  ISETP.NE.U32.AND P0, PT, R4, RZ, PT ;  /* 0x000000ff0400720c */ /* 0x004fc80003f05070 */
[----:B------:R-:W-:-:S13]  /*1130*/  ISETP.NE.AND.EX P0, PT, R5, RZ, PT, P0 ;  /* 0x000000ff0500720c */ /* 0x000fda0003f05300 */
[----:B------:R-:W-:Y:S05]  /*1140*/  @!P0 BRA `(.L_x_14) ;  /* 0x0000000000088947 */ /* 0x000fea0003800000 */
[----:B-1----:R0:W5:Y:S01]  /*1150*/  LD.E R123, desc[UR38][R4.64] ;  /* 0x00000026047b7980 */ /* 0x002162000c101900 */
[----:B------:R-:W-:Y:S05]  /*1160*/  BRA `(.L_x_15) ;  /* 0x0000000000247947 */ /* 0x000fea0003800000 */
.L_x_14:
[----:B------:R-:W-:Y:S02]  /*1170*/  ULDC.64 UR4, c[0x0][0x590] ;  /* 0x0001640000047ab9 */ /* 0x000fe40000000a00 */
[----:B------:R-:W-:-:S04]  /*1180*/  ISETP.NE.U32.AND P0, PT, RZ, UR4, PT ;  /* 0x00000004ff007c0c */ /* 0x000fc8000bf05070 */
[----:B------:R-:W-:-:S13]  /*1190*/  ISETP.NE.AND.EX P0, PT, RZ, UR5, PT, P0 ;  /* 0x00000005ff007c0c */ /* 0x000fda000bf05300 */
[----:B------:R-:W-:Y:S05]  /*11a0*/  @!P0 BRA `(.L_x_16) ;  /* 0x00000000000c8947 */ /* 0x000fea0003800000 */
[----:B0-----:R-:W1:Y:S02]  /*11b0*/  LDC.64 R4, c[0x0][0x590] ;  /* 0x00016400ff047b82 */ /* 0x001e640000000a00 */
[----:B-1----:R1:W5:Y:S01]  /*11c0*/  LDG.E R123, desc[UR38][R4.64] ;  /* 0x00000026047b7981 */ /* 0x002362000c1e1900 */
[----:B------:R-:W-:Y:S05]  /*11d0*/  BRA `(.L_x_15) ;  /* 0x0000000000087947 */ /* 0x000fea0003800000 */
.L_x_16:
[----:B------:R-:W-:Y:S02]  /*11e0*/  ULDC UR4, c[0x0][0x584] ;  /* 0x0001610000047ab9 */ /* 0x000fe40000000800 */
[----:B-1----:R-:W-:-:S07]  /*11f0*/  IMAD.U32 R123, RZ, RZ, UR4 ;  /* 0x00000004ff7b7e24 */ /* 0x002fce000f8e00ff */
.L_x_15:
[----:B------:R-:W-:-:S13]  /*1200*/  LOP3.LUT P0, RZ, R3, 0xff, RZ, 0xc0, !PT ;  /* 0x000000ff03ff7812 */ /* 0x000fda000780c0ff */
[----:B------:R-:W-:Y:S05]  /*1210*/  @!P0 EXIT ;  /* 0x000000000000894d */ /* 0x000fea0003800000 */
[----:B------:R-:W2:Y:S01]  /*1220*/  LDC R125, c[0x0][0x658] ;  /* 0x00019600ff7d7b82 */ /* 0x000ea20000000800 */
[----:B------:R-:W-:Y:S01]  /*1230*/  LOP3.LUT R7, R7, 0x1, RZ, 0xc0, !PT ;  /* 0x0000000107077812 */ /* 0x000fe200078ec0ff */
[----:B------:R-:W-:Y:S01]  /*1240*/  ULDC.64 UR6, c[0x0][0x288] ;  /* 0x0000a20000067ab9 */ /* 0x000fe20000000a00 */
[----:B------:R-:W-:Y:S01]  /*1250*/  SHF.R.U32.HI R3, RZ, 0x2, R128 ;  /* 0x00000002ff037819 */ /* 0x000fe20000011680 */
[----:B------:R-:W-:Y:S01]  /*1260*/  UIADD3 UR4, UR7, 0x3f, URZ ;  /* 0x0000003f07047890 */ /* 0x000fe2000fffe03f */
[----:B------:R-:W-:Y:S01]  /*1270*/  SHF.R.U32.HI R0, RZ, 0x1, R0 ;  /* 0x00000001ff007819 */ /* 0x000fe20000011600 */
[----:B------:R-:W-:Y:S01]  /*1280*/  IMAD.SHL.U32 R120, R7, 0x40, RZ ;  /* 0x0000004007787824 */ /* 0x000fe200078e00ff */
[----:B------:R-:W-:Y:S01]  /*1290*/  LOP3.LUT R3, R3, 0x7, RZ, 0xc0, !PT ;  /* 0x0000000703037812 */ /* 0x000fe200078ec0ff */
[----:B------:R-:W3:Y:S01]  /*12a0*/  LDC.64 R8, c[0x0][0x5c8] ;  /* 0x00017200ff087b82 */ /* 0x000ee20000000a00 */
[----:B------:R-:W-:Y:S01]  /*12b0*/  USHF.R.S32.HI UR5, URZ, 0x1f, UR4 ;  /* 0x0000001f3f057899 */ /* 0x000fe20008011404 */
[----:B------:R-:W-:Y:S01]  /*12c0*/  LOP3.LUT R0, R0, 0x30, RZ, 0xc0, !PT ;  /* 0x0000003000007812 */ /* 0x000fe200078ec0ff */
[----:B------:R-:W-:Y:S01]  /*12d0*/  IMAD.MOV.U32 R6, RZ, RZ, 0x1 ;  /* 0x00000001ff067424 */ /* 0x000fe200078e00ff */
[--C-:B------:R-:W-:Y:S01]  /*12e0*/  LOP3.LUT R120, R120, 0x40, R3.reuse, 0xe2, !PT ;  /* 0x0000004078787812 */ /* 0x100fe200078ee203 */
[----:B------:R-:W-:Y:S01]  /*12f0*/  ULEA.HI UR5, UR5, UR4, URZ, 0x6 ;  /* 0x0000000405057291 */ /* 0x000fe2000f8f303f */
[-C--:B01----:R-:W-:Y:S01]  /*1300*/  IADD3 R4, RZ, -R0.reuse, -R3 ;  /* 0x80000000ff047210 */ /* 0x083fe20007ffe803 */
[----:B------:R-:W-:Y:S01]  /*1310*/  IMAD.U32 R5, RZ, RZ, UR6 ;  /* 0x00000006ff057e24 */ /* 0x000fe2000f8e00ff */
[----:B------:R-:W-:Y:S01]  /*1320*/  LOP3.LUT R120, R120, R0, RZ, 0xfc, !PT ;  /* 0x0000000078787212 */ /* 0x000fe200078efcff */
[----:B------:R-:W-:Y:S01]  /*1330*/  USHF.R.S32.HI UR43, URZ, 0x6, UR5 ;  /* 0x000000063f2b7899 */ /* 0x000fe20008011405 */
[----:B------:R-:W-:Y:S01]  /*1340*/  IMAD.MOV.U32 R0, RZ, RZ, -0x1 ;  /* 0xffffffffff007424 */ /* 0x000fe200078e00ff */
[C---:B------:R-:W-:Y:S01]  /*1350*/  LOP3.LUT R124, R128.reuse, 0x3, RZ, 0xc0, !PT ;  /* 0x00000003807c7812 */ /* 0x040fe200078ec0ff */
[----:B------:R-:W-:Y:S01]  /*1360*/  IMAD R4, R7, -0x40, R4 ;  /* 0xffffffc007047824 */ /* 0x000fe200078e0204 */
[----:B------:R-:W-:Y:S01]  /*1370*/  UISETP.LT.AND UP0, UPT, UR43, 0x1, UPT ;  /* 0x000000012b00788c */ /* 0x000fe2000bf01270 */
[----:B------:R-:W-:Y:S01]  /*1380*/  LOP3.LUT R129, R128, 0x80, RZ, 0xc0, !PT ;  /* 0x0000008080817812 */ /* 0x000fe200078ec0ff */
[----:B------:R-:W-:Y:S01]  /*1390*/  ULDC UR4, c[0x0][0x284] ;  /* 0x0000a10000047ab9 */ /* 0x000fe20000000800 */
[-C--:B--2---:R-:W-:Y:S01]  /*13a0*/  SHF.L.U32 R0, R0, R125.reuse, RZ ;  /* 0x0000007d00007219 */ /* 0x084fe200000006ff */
[----:B------:R-:W-:Y:S01]  /*13b0*/  USEL UR44, UR43, 0x1, UP0 ;  /* 0x000000012b2c7887 */ /* 0x000fe20008000000 */
[----:B------:R-:W-:Y:S01]  /*13c0*/  IMAD R124, R124, -0x2, R5 ;  /* 0xfffffffe7c7c7824 */ /* 0x000fe200078e0205 */
[----:B------:R-:W-:Y:S01]  /*13d0*/  SHF.L.U32 R125, R6, R125, RZ ;  /* 0x0000007d067d7219 */ /* 0x000fe200000006ff */
[----:B------:R-:W-:Y:S01]  /*13e0*/  IMAD.SHL.U32 R128, R128, 0x2, RZ ;  /* 0x0000000280807824 */ /* 0x000fe200078e00ff */
[----:B------:R-:W-:Y:S01]  /*13f0*/  LOP3.LUT R134, R18, 0x1, RZ, 0xfc, !PT ;  /* 0x0000000112867812 */ /* 0x000fe200078efcff */
[----:B------:R-:W-:Y:S01]  /*1400*/  VIADD R131, R4, UR4 ;  /* 0x0000000404837c36 */ /* 0x000fe20008000000 */
[----:B------:R-:W-:Y:S01]  /*1410*/  SHF.R.U32.HI R129, RZ, 0x7, R129 ;  /* 0x00000007ff817819 */ /* 0x000fe20000011681 */
[C---:B---3--:R-:W-:Y:S01]  /*1420*/  IMAD.SHL.U32 R127, R8.reuse, 0x8, RZ ;  /* 0x00000008087f7824 */ /* 0x048fe200078e00ff */
[----:B------:R-:W-:Y:S01]  /*1430*/  SHF.L.U64.HI R126, R8, 0x3, R9 ;  /* 0x00000003087e7819 */ /* 0x000fe20000010209 */
[----:B------:R-:W-:Y:S01]  /*1440*/  IMAD.MOV.U32 R121, RZ, RZ, RZ ;  /* 0x000000ffff797224 */ /* 0x000fe200078e00ff */
[----:B------:R-:W-:Y:S01]  /*1450*/  LOP3.LUT R130, RZ, R0, RZ, 0x33, !PT ;  /* 0x00000000ff827212 */ /* 0x000fe200078e33ff */
[----:B------:R-:W-:Y:S01]  /*1460*/  UIADD3 UR44, UR43, -UR44, URZ ;  /* 0x8000002c2b2c7290 */ /* 0x000fe2000fffe03f */
[----:B------:R-:W-:Y:S01]  /*1470*/  UMOV UR40, URZ ;  /* 0x0000003f00287c82 */ /* 0x000fe20008000000 */
[----:B------:R-:W-:-:S10]  /*1480*/  UMOV UR41, URZ ;  /* 0x0000003f00297c82 */ /* 0x000fd40008000000 */
.L_x_226:
[----:B------:R-:W0:Y:S01]  /*1490*/  SHFL.IDX PT, R0, R129, RZ, 0x1f ;  /* 0x00001fff81007589 */ /* 0x000e2200000e0000 */
[----:B-1----:R-:W1:Y:S01]  /*14a0*/  S2UR UR7, SR_CgaCtaId ;  /* 0x00000000000779c3 */ /* 0x002e620000008800 */
[----:B------:R-:W-:Y:S01]  /*14b0*/  UMOV UR6, 0x400 ;  /* 0x0000040000067882 */ /* 0x000fe20000000000 */
[----:B0-----:R-:W-:Y:S01]  /*14c0*/  R2UR UR4, R0 ;  /* 0x00000000000472ca */ /* 0x001fe200000e0000 */
[----:B-1----:R-:W-:-:S12]  /*14d0*/  ULEA UR6, UR7, UR6, 0x18 ;  /* 0x0000000607067291 */ /* 0x002fd8000f8ec03f */
[----:B------:R-:W-:-:S04]  /*14e0*/  ULEA.HI UR5, UR4, UR4, URZ, 0x1 ;  /* 0x0000000404057291 */ /* 0x000fc8000f8f083f */
[----:B------:R-:W-:-:S04]  /*14f0*/  ULOP3.LUT UR5, UR5, 0x7fffe, URZ, 0xc0, !UPT ;  /* 0x0007fffe05057892 */ /* 0x000fc8000f8ec03f */
[----:B------:R-:W-:-:S03]  /*1500*/  UIADD3 UR5, UR4, -UR5, URZ ;  /* 0x8000000504057290 */ /* 0x000fc6000fffe03f */
[----:B------:R-:W-:Y:S01]  /*1510*/  ULDC UR4, c[0x0][0x28c] ;  /* 0x0000a30000047ab9 */ /* 0x000fe20000000800 */
[----:B------:R-:W-:Y:S01]  /*1520*/  ULEA UR5, UR5, UR6, 0xd ;  /* 0x0000000605057291 */ /* 0x000fe2000f8e683f */
[----:B------:R-:W-:-:S03]  /*1530*/  ISETP.LT.AND P0, PT, RZ, UR4, PT ;  /* 0x00000004ff007c0c */ /* 0x000fc6000bf01270 */
[----:B------:R-:W-:-:S04]  /*1540*/  UIADD3 UR5, UR5, 0x100, URZ ;  /* 0x0000010005057890 */ /* 0x000fc8000fffe03f */
[----:B------:R-:W-:-:S04]  /*1550*/  USHF.R.U32.HI UR5, URZ, 0x4, UR5 ;  /* 0x000000043f057899 */ /* 0x000fc80008011605 */
[----:B------:R-:W-:-:S04]  /*1560*/  ULOP3.LUT UR5, UR5, 0x3fff, URZ, 0xc0, !UPT ;  /* 0x00003fff05057892 */ /* 0x000fc8000f8ec03f */
[----:B------:R-:W-:Y:S01]  /*1570*/  ULOP3.LUT UR45, UR5, 0x10000, URZ, 0xfc, !UPT ;  /* 0x00010000052d7892 */ /* 0x000fe2000f8efc3f */
[----:B--234-:R-:W-:Y:S11]  /*1580*/  @P0 BRA `(.L_x_17) ;  /* 0x0000000000400947 */ /* 0x01cff60003800000 */
[----:B------:R-:W-:Y:S01]  /*1590*/  MOV R0, 0x0 ;  /* 0x0000000000007802 */ /* 0x000fe20000000f00 */
[----:B------:R-:W-:Y:S01]  /*15a0*/  ULDC.64 UR4, c[0x4][0x68] ;  /* 0x01001a0000047ab9 */ /* 0x000fe20000000a00 */
[----:B------:R-:W-:Y:S01]  /*15b0*/  ULDC.64 UR6, c[0x4][0x8] ;  /* 0x0100020000067ab9 */ /* 0x000fe20000000a00 */
[----:B------:R-:W-:Y:S01]  /*15c0*/  IMAD.U32 R4, RZ, RZ, UR4 ;  /* 0x00000004ff047e24 */ /* 0x000fe2000f8e00ff */
[----:B------:R0:W1:Y:S01]  /*15d0*/  LDC.64 R14, c[0x4][R0] ;  /* 0x01000000000e7b82 */ /* 0x0000620000000a00 */
[----:B------:R-:W-:Y:S01]  /*15e0*/  IMAD.U32 R5, RZ, RZ, UR5 ;  /* 0x00000005ff057e24 */ /* 0x000fe2000f8e00ff */
[----:B------:R-:W-:Y:S01]  /*15f0*/  ULDC.64 UR4, c[0x4][0x70] ;  /* 0x01001c0000047ab9 */ /* 0x000fe20000000a00 */
[----:B------:R-:W-:Y:S02]  /*1600*/  IMAD.U32 R10, RZ, RZ, UR6 ;  /* 0x00000006ff0a7e24 */ /* 0x000fe4000f8e00ff */
[----:B------:R-:W-:Y:S02]  /*1610*/  IMAD.U32 R6, RZ, RZ, UR4 ;  /* 0x00000004ff067e24 */ /* 0x000fe4000f8e00ff */
[----:B------:R-:W-:-:S02]  /*1620*/  IMAD.U32 R7, RZ, RZ, UR5 ;  /* 0x00000005ff077e24 */ /* 0x000fc4000f8e00ff */
[----:B------:R-:W-:Y:S02]  /*1630*/  IMAD.U32 R11, RZ, RZ, UR7 ;  /* 0x00000007ff0b7e24 */ /* 0x000fe4000f8e00ff */
[----:B------:R-:W-:Y:S02]  /*1640*/  IMAD.MOV.U32 R8, RZ, RZ, 0x1e1 ;  /* 0x000001e1ff087424 */ /* 0x000fe400078e00ff */
[----:B------:R-:W-:Y:S02]  /*1650*/  IMAD.MOV.U32 R12, RZ, RZ, 0x1 ;  /* 0x00000001ff0c7424 */ /* 0x000fe400078e00ff */
[----:B0-----:R-:W-:-:S07]  /*1660*/  IMAD.MOV.U32 R13, RZ, RZ, RZ ;  /* 0x000000ffff0d7224 */ /* 0x001fce00078e00ff */
[----:B------:R-:W-:-:S07]  /*1670*/  LEPC R20, `(.L_x_17) ;  /* 0x000000001014794e */ /* 0x000fce0000000000 */
[----:B-1---5:R-:W-:Y:S05]  /*1680*/  CALL.ABS.NOINC R14 ;  /* 0x000000000e007343 */ /* 0x022fea0003c00000 */
.L_x_17:
[----:B------:R-:W-:-:S13]  /*1690*/  ISETP.NE.AND P0, PT, R134, 0x3, PT ;  /* 0x000000038600780c */ /* 0x000fda0003f05270 */
[----:B------:R-:W-:Y:S05]  /*16a0*/  @!P0 BRA `(.L_x_18) ;  /* 0x0000000000048947 */ /* 0x000fea0003800000 */
[----:B------:R-:W-:Y:S01]  /*16b0*/  BPT.TRAP 0x1 ;  /* 0x000000040000795c */ /* 0x000fe20000300000 */
.L_x_18:
[----:B------:R-:W0:Y:S01]  /*16c0*/  S2UR UR5, SR_CgaCtaId ;  /* 0x00000000000579c3 */ /* 0x000e220000008800 */
[----:B------:R-:W-:Y:S01]  /*16d0*/  UMOV UR4, 0x400 ;  /* 0x0000040000047882 */ /* 0x000fe20000000000 */
[----:B------:R-:W-:Y:S02]  /*16e0*/  IMAD.U32 R0, RZ, RZ, UR40 ;  /* 0x00000028ff007e24 */ /* 0x000fe4000f8e00ff */
[----:B------:R-:W-:-:S03]  /*16f0*/  IMAD.U32 R3, RZ, RZ, UR41 ;  /* 0x00000029ff037e24 */ /* 0x000fc6000f8e00ff */
[----:B------:R-:W-:Y:S01]  /*1700*/  SHF.L.U32 R0, R0, 0x1f, RZ ;  /* 0x0000001f00007819 */ /* 0x000fe200000006ff */
[----:B0-----:R-:W-:-:S06]  /*1710*/  ULEA UR4, UR5, UR4, 0x18 ;  /* 0x0000000405047291 */ /* 0x001fcc000f8ec03f */
[----:B------:R-:W-:-:S04]  /*1720*/  IMAD.U32 R6, RZ, RZ, UR4 ;  /* 0x00000004ff067e24 */ /* 0x000fc8000f8e00ff */
[----:B------:R-:W-:-:S04]  /*1730*/  IMAD R3, R3, 0x8, R6 ;  /* 0x0000000803037824 */ /* 0x000fc800078e0206 */
[----:B------:R0:W1:Y:S01]  /*1740*/  SYNCS.PHASECHK.TRANS64.TRYWAIT P1, [R3+URZ], R0 ;  /* 0x00000000030075a7 */ /* 0x000062000802017f */
[----:B------:R-:W-:Y:S05]  /*1750*/  @!P0 BRA `(.L_x_19) ;  /* 0x0000000000048947 */ /* 0x000fea0003800000 */
[----:B------:R-:W-:Y:S01]  /*1760*/  BPT.TRAP 0x1 ;  /* 0x000000040000795c */ /* 0x000fe20000300000 */
.L_x_19:
[----:B------:R-:W-:-:S05]  /*1770*/  IMAD.U32 R4, RZ, RZ, UR44 ;  /* 0x0000002cff047e24 */ /* 0x000fca000f8e00ff */
[----:B------:R-:W-:Y:S01]  /*1780*/  ISETP.GE.AND P2, PT, R4, 0x1, PT ;  /* 0x000000010400780c */ /* 0x000fe20003f46270 */
[----:B-1----:R-:W-:-:S12]  /*1790*/  @P1 BRA `(.L_x_20) ;  /* 0x0000000000081947 */ /* 0x002fd80003800000 */
[----:B------:R-:W1:Y:S02]  /*17a0*/  SYNCS.PHASECHK.TRANS64.TRYWAIT P1, [R3+URZ], R0 ;  /* 0x00000000030075a7 */ /* 0x000e64000802017f */
[----:B-1----:R-:W-:Y:S05]  /*17b0*/  @!P1 BRA `(.L_x_21) ;  /* 0x0000008000c89947 */ /* 0x002fea0003800000 */
.L_x_20:
[----:B------:R-:W-:Y:S05]  /*17c0*/  WARPSYNC.ALL ;  /* 0x0000000000007948 */ /* 0x000fea0003800000 */
[----:B------:R-:W-:Y:S01]  /*17d0*/  R2UR UR4, R6 ;  /* 0x00000000060472ca */ /* 0x000fe200000e0000 */
[----:B------:R-:W-:Y:S01]  /*17e0*/  ULEA UR5, UR41, UR45, 0xa ;  /* 0x0000002d29057291 */ /* 0x000fe2000f8e503f */
[----:B------:R-:W-:Y:S01]  /*17f0*/  WARPGROUP.ARRIVE ;  /* 0x00000000000079c5 */ /* 0x000fe20000000000 */
[----:B------:R-:W-:Y:S01]  /*1800*/  UMOV UR9, 0x40000040 ;  /* 0x4000004000097882 */ /* 0x000fe20000000000 */
[----:B------:R-:W-:-:S04]  /*1810*/  UMOV UR11, 0x40000040 ;  /* 0x40000040000b7882 */ /* 0x000fc80000000000 */
[----:B------:R-:W-:-:S05]  /*1820*/  UMOV UR8, UR5 ;  /* 0x0000000500087c82 */ /* 0x000fca0008000000 */
[----:B------:R-:W-:-:S04]  /*1830*/  UIADD3 UR4, UR4, 0x14100, URZ ;  /* 0x0001410004047890 */ /* 0x000fc8000fffe03f */
[----:B------:R-:W-:-:S04]  /*1840*/  USHF.R.U32.HI UR4, URZ, 0x4, UR4 ;  /* 0x000000043f047899 */ /* 0x000fc80008011604 */
[----:B------:R-:W-:-:S04]  /*1850*/  ULOP3.LUT UR4, UR4, 0x3fff, URZ, 0xc0, !UPT ;  /* 0x00003fff04047892 */ /* 0x000fc8000f8ec03f */
[----:B------:R-:W-:-:S04]  /*1860*/  ULOP3.LUT UR4, UR4, 0x10000, URZ, 0xfc, !UPT ;  /* 0x0001000004047892 */ /* 0x000fc8000f8efc3f */
[----:B------:R-:W-:-:S07]  /*1870*/  UIMAD UR6, UR41, 0x600, UR4 ;  /* 0x00000600290678a4 */ /* 0x000fce000f8e0204 */
[----:B------:R-:W-:Y:S02]  /*1880*/  UMOV UR10, UR6 ;  /* 0x00000006000a7c82 */ /* 0x000fe40008000000 */
[----:B------:R-:W-:Y:S01]  /*1890*/  HGMMA.64x192x16.F32 R24, gdesc[UR8], RZ, !UPT, gsb0 ;  /* 0x02e00000081879f0 */ /* 0x000fe2000c0008ff */
[----:B------:R-:W-:Y:S02]  /*18a0*/  UIADD3 UR8, UR5, 0x2, URZ ;  /* 0x0000000205087890 */ /* 0x000fe4000fffe03f */
[----:B------:R-:W-:Y:S01]  /*18b0*/  UIADD3 UR10, UR6, 0x2, URZ ;  /* 0x00000002060a7890 */ /* 0x000fe2000fffe03f */
[----:B------:R-:W-:Y:S01]  /*18c0*/  UMOV UR9, 0x40000040 ;  /* 0x4000004000097882 */ /* 0x000fe20000000000 */
[----:B------:R-:W-:Y:S01]  /*18d0*/  UMOV UR11, 0x40000040 ;  /* 0x40000040000b7882 */ /* 0x000fe20000000000 */
[----:B------:R-:W-:Y:S02]  /*18e0*/  WARPGROUP.DEPBAR.LE gsb0, 0x0 ;  /* 0x00008000000079c5 */ /* 0x000fe40000010000 */
[----:B------:R-:W-:-:S12]  /*18f0*/  WARPGROUP.ARRIVE ;  /* 0x00000000000079c5 */ /* 0x000fd80000000000 */
[----:B------:R-:W-:Y:S01]  /*1900*/  HGMMA.64x192x16.F32 R24, gdesc[UR8], R24, gsb0 ;  /* 0x02e00000081879f0 */ /* 0x000fe20008000818 */
        /* <DEDUP_REMOVED lines=13> */
[----:B------:R-:W-:Y:S03]  /*19e0*/  HGMMA.64x192x16.F32 R24, gdesc[UR8], R24, gsb0 ;  /* 0x02e00000081879f0 */ /* 0x000fe60008000818 */
[----:B------:R-:W-:Y:S02]  /*19f0*/  WARPGROUP.DEPBAR.LE gsb0, 0x0 ;  /* 0x00008000000079c5 */ /* 0x000fe40000010000 */
[----:B------:R-:W-:Y:S05]  /*1a00*/  @!P2 BRA `(.L_x_22) ;  /* 0x000000040028a947 */ /* 0x000fea0003800000 */
[----:B------:R-:W-:Y:S01]  /*1a10*/  UIADD3 UR5, UR41, 0x1, URZ ;  /* 0x0000000129057890 */ /* 0x000fe2000fffe03f */
[----:B01----:R-:W-:Y:S02]  /*1a20*/  IMAD.U32 R0, RZ, RZ, UR44 ;  /* 0x0000002cff007e24 */ /* 0x003fe4000f8e00ff */
[----:B------:R-:W-:Y:S01]  /*1a30*/  IMAD.U32 R3, RZ, RZ, UR41 ;  /* 0x00000029ff037e24 */ /* 0x000fe2000f8e00ff */
[----:B------:R-:W-:-:S04]  /*1a40*/  UISETP.NE.AND UP0, UPT, UR5, 0x5, UPT ;  /* 0x000000050500788c */ /* 0x000fc8000bf05270 */
[----:B------:R-:W-:Y:S02]  /*1a50*/  USEL UR6, URZ, 0x1, UP0 ;  /* 0x000000013f067887 */ /* 0x000fe40008000000 */
[----:B------:R-:W-:Y:S02]  /*1a60*/  USEL UR5, UR5, URZ, UP0 ;  /* 0x0000003f05057287 */ /* 0x000fe40008000000 */
[----:B------:R-:W-:-:S06]  /*1a70*/  ULOP3.LUT UR6, UR40, UR6, URZ, 0x3c, !UPT ;  /* 0x0000000628067292 */ /* 0x000fcc000f8e3c3f */
[----:B------:R-:W-:-:S07]  /*1a80*/  IMAD.U32 R7, RZ, RZ, UR6 ;  /* 0x00000006ff077e24 */ /* 0x000fce000f8e00ff */
.L_x_29:
[----:B------:R-:W-:Y:S05]  /*1a90*/  @!P0 BRA `(.L_x_23) ;  /* 0x0000000000048947 */ /* 0x000fea0003800000 */
[----:B------:R-:W-:Y:S01]  /*1aa0*/  BPT.TRAP 0x1 ;  /* 0x000000040000795c */ /* 0x000fe20000300000 */
.L_x_23:
[----:B------:R-:W0:Y:S01]  /*1ab0*/  S2UR UR7, SR_CgaCtaId ;  /* 0x00000000000779c3 */ /* 0x000e220000008800 */
[----:B------:R-:W-:Y:S01]  /*1ac0*/  UMOV UR6, 0x400 ;  /* 0x0000040000067882 */ /* 0x000fe20000000000 */
[----:B------:R-:W-:Y:S01]  /*1ad0*/  IMAD.U32 R5, RZ, RZ, UR5 ;  /* 0x00000005ff057e24 */ /* 0x000fe2000f8e00ff */
[----:B------:R-:W-:Y:S01]  /*1ae0*/  SHF.L.U32 R4, R7, 0x1f, RZ ;  /* 0x0000001f07047819 */ /* 0x000fe200000006ff */
[----:B0-----:R-:W-:-:S06]  /*1af0*/  ULEA UR6, UR7, UR6, 0x18 ;  /* 0x0000000607067291 */ /* 0x001fcc000f8ec03f */
[----:B------:R-:W-:-:S04]  /*1b00*/  IMAD.U32 R6, RZ, RZ, UR6 ;  /* 0x00000006ff067e24 */ /* 0x000fc8000f8e00ff */
[----:B------:R-:W-:-:S04]  /*1b10*/  IMAD R5, R5, 0x8, R6 ;  /* 0x0000000805057824 */ /* 0x000fc800078e0206 */
[----:B------:R0:W1:Y:S01]  /*1b20*/  SYNCS.PHASECHK.TRANS64.TRYWAIT P1, [R5+URZ], R4 ;  /* 0x00000004050075a7 */ /* 0x000062000802017f */
[----:B------:R-:W-:Y:S05]  /*1b30*/  @!P0 BRA `(.L_x_24) ;  /* 0x0000000000048947 */ /* 0x000fea0003800000 */
[----:B------:R-:W-:Y:S01]  /*1b40*/  BPT.TRAP 0x1 ;  /* 0x000000040000795c */ /* 0x000fe20000300000 */
.L_x_24:
[----:B-1----:R-:W-:Y:S05]  /*1b50*/  @P1 BRA `(.L_x_25) ;  /* 0x0000000000081947 */ /* 0x002fea0003800000 */
[----:B------:R-:W1:Y:S02]  /*1b60*/  SYNCS.PHASECHK.TRANS64.TRYWAIT P1, [R5+URZ], R4 ;  /* 0x00000004050075a7 */ /* 0x000e64000802017f */
[----:B-1----:R-:W-:Y:S05]  /*1b70*/  @!P1 BRA `(.L_x_26) ;  /* 0x0000007c00ec9947 */ /* 0x002fea0003800000 */
.L_x_25:
[----:B------:R-:W-:Y:S01]  /*1b80*/  ULEA UR6, UR5, UR45, 0xa ;  /* 0x0000002d05067291 */ /* 0x000fe2000f8e503f */
[----:B------:R-:W-:Y:S01]  /*1b90*/  WARPGROUP.ARRIVE ;  /* 0x00000000000079c5 */ /* 0x000fe20000000000 */
[----:B------:R-:W-:Y:S01]  /*1ba0*/  UIMAD UR7, UR5, 0x600, UR4 ;  /* 0x00000600050778a4 */ /* 0x000fe2000f8e0204 */
[----:B------:R-:W-:Y:S01]  /*1bb0*/  UMOV UR9, 0x40000040 ;  /* 0x4000004000097882 */ /* 0x000fe20000000000 */
[----:B------:R-:W-:-:S03]  /*1bc0*/  UMOV UR11, 0x40000040 ;  /* 0x40000040000b7882 */ /* 0x000fc60000000000 */
[----:B------:R-:W-:Y:S02]  /*1bd0*/  UMOV UR8, UR6 ;  /* 0x0000000600087c82 */ /* 0x000fe40008000000 */
[----:B------:R-:W-:Y:S02]  /*1be0*/  UMOV UR10, UR7 ;  /* 0x00000007000a7c82 */ /* 0x000fe40008000000 */
[----:B------:R-:W-:Y:S01]  /*1bf0*/  HGMMA.64x192x16.F32 R24, gdesc[UR8], R24, gsb0 ;  /* 0x02e00000081879f0 */ /* 0x000fe20008000818 */
[----:B------:R-:W-:Y:S02]  /*1c00*/  UIADD3 UR8, UR6, 0x2, URZ ;  /* 0x0000000206087890 */ /* 0x000fe4000fffe03f */
[----:B------:R-:W-:Y:S01]  /*1c10*/  UIADD3 UR10, UR7, 0x2, URZ ;  /* 0x00000002070a7890 */ /* 0x000fe2000fffe03f */
[----:B------:R-:W-:Y:S01]  /*1c20*/  UMOV UR9, 0x40000040 ;  /* 0x4000004000097882 */ /* 0x000fe20000000000 */
[----:B------:R-:W-:Y:S01]  /*1c30*/  UMOV UR11, 0x40000040 ;  /* 0x40000040000b7882 */ /* 0x000fe20000000000 */
[----:B------:R-:W-:-:S02]  /*1c40*/  WARPGROUP.DEPBAR.LE gsb0, 0x0 ;  /* 0x00008000000079c5 */ /* 0x000fc40000010000 */
        /* <DEDUP_REMOVED lines=18> */
[----:B------:R-:W-:Y:S01]  /*1d70*/  BPT.TRAP 0x1 ;  /* 0x000000040000795c */ /* 0x000fe20000300000 */
.L_x_27:
[----:B------:R-:W-:-:S13]  /*1d80*/  ISETP.NE.AND P1, PT, R22, RZ, PT ;  /* 0x000000ff1600720c */ /* 0x000fda0003f25270 */
[----:B01----:R-:W-:-:S04]  /*1d90*/  @P1 IMAD R4, R3, 0x8, R6 ;  /* 0x0000000803041824 */ /* 0x003fc800078e0206 */
[----:B------:R-:W-:-:S05]  /*1da0*/  @P1 VIADD R4, R4, 0x28 ;  /* 0x0000002804041836 */ /* 0x000fca0000000000 */
[----:B------:R-:W-:-:S04]  /*1db0*/  @P1 PRMT R4, R19, 0x654, R4 ;  /* 0x0000065413041816 */ /* 0x000fc80000000004 */
[----:B------:R0:W-:Y:S01]  /*1dc0*/  @P1 SYNCS.ARRIVE.TRANS64.RED.A1T0 RZ, [R4+URZ], RZ ;  /* 0x000000ff04ff19a7 */ /* 0x0001e2000810043f */
[----:B------:R-:W-:-:S13]  /*1dd0*/  ISETP.GT.U32.AND P1, PT, R18, 0x1, PT ;  /* 0x000000011200780c */ /* 0x000fda0003f24070 */
[----:B0-----:R-:W-:Y:S05]  /*1de0*/  @P1 BRA `(.L_x_28) ;  /* 0x0000000000041947 */ /* 0x001fea0003800000 */
[----:B------:R-:W-:Y:S01]  /*1df0*/  BPT.TRAP 0x1 ;  /* 0x000000040000795c */ /* 0x000fe20000300000 */
.L_x_28:
[----:B------:R-:W-:Y:S01]  /*1e00*/  UIADD3 UR5, UR5, 0x1, URZ ;  /* 0x0000000105057890 */ /* 0x000fe2000fffe03f */
[C---:B------:R-:W-:Y:S01]  /*1e10*/  ISETP.GT.AND P2, PT, R0.reuse, 0x1, PT ;  /* 0x000000010000780c */ /* 0x040fe20003f44270 */
[----:B------:R-:W-:Y:S02]  /*1e20*/  VIADD R3, R3, 0x1 ;  /* 0x0000000103037836 */ /* 0x000fe40000000000 */
[----:B------:R-:W-:Y:S01]  /*1e30*/  UISETP.NE.AND UP0, UPT, UR5, 0x5, UPT ;  /* 0x000000050500788c */ /* 0x000fe2000bf05270 */
[----:B------:R-:W-:Y:S02]  /*1e40*/  VIADD R0, R0, 0xffffffff ;  /* 0xffffffff00007836 */ /* 0x000fe40000000000 */
[C---:B------:R-:W-:Y:S01]  /*1e50*/  ISETP.NE.AND P1, PT, R3.reuse, 0x5, PT ;  /* 0x000000050300780c */ /* 0x040fe20003f25270 */
[----:B------:R-:W-:Y:S02]  /*1e60*/  USEL UR6, URZ, 0x1, UP0 ;  /* 0x000000013f067887 */ /* 0x000fe40008000000 */
[----:B------:R-:W-:Y:S01]  /*1e70*/  USEL UR5, UR5, URZ, UP0 ;  /* 0x0000003f05057287 */ /* 0x000fe20008000000 */
[----:B------:R-:W-:-:S03]  /*1e80*/  SEL R3, R3, RZ, P1 ;  /* 0x000000ff03037207 */ /* 0x000fc60000800000 */
[----:B------:R-:W-:Y:S01]  /*1e90*/  LOP3.LUT R7, R7, UR6, RZ, 0x3c, !PT ;  /* 0x0000000607077c12 */ /* 0x000fe2000f8e3cff */
[----:B------:R-:W-:Y:S07]  /*1ea0*/  @P2 BRA `(.L_x_29) ;  /* 0xfffffff800f82947 */ /* 0x000fee000383ffff */
.L_x_22:
[----:B01----:R-:W0:Y:S02]  /*1eb0*/  LDC R0, c[0x0][0x28c] ;  /* 0x0000a300ff007b82 */ /* 0x003e240000000800 */
[----:B0-----:R-:W-:-:S13]  /*1ec0*/  ISETP.GE.AND P1, PT, R0, 0x1, PT ;  /* 0x000000010000780c */ /* 0x001fda0003f26270 */
[----:B------:R-:W-:Y:S05]  /*1ed0*/  @!P1 BRA `(.L_x_30) ;  /* 0x0000000000449947 */ /* 0x000fea0003800000 */
[----:B------:R-:W-:Y:S05]  /*1ee0*/  @!P0 BRA `(.L_x_31) ;  /* 0x0000000000048947 */ /* 0x000fea0003800000 */
[----:B------:R-:W-:Y:S01]  /*1ef0*/  BPT.TRAP 0x1 ;  /* 0x000000040000795c */ /* 0x000fe20000300000 */
.L_x_31:
[----:B------:R-:W-:-:S13]  /*1f00*/  ISETP.NE.AND P0, PT, R22, RZ, PT ;  /* 0x000000ff1600720c */ /* 0x000fda0003f05270 */
[----:B------:R-:W-:-:S05]  /*1f10*/  VOTEU.ANY UP0, P0 ;  /* 0x00000000003f7886 */ /* 0x000fca0000000100 */
[----:B------:R-:W-:-:S06]  /*1f20*/  @UP0 UIADD3 UR4, UR44, UR41, URZ ;  /* 0x000000292c040290 */ /* 0x000fcc000fffe03f */
[----:B------:R-:W-:Y:S02]  /*1f30*/  IMAD.U32 R4, RZ, RZ, UR4 ;  /* 0x00000004ff047e24 */ /* 0x000fe4000f8e00ff */
[----:B------:R-:W-:Y:S02]  /*1f40*/  IMAD.U32 R3, RZ, RZ, UR4 ;  /* 0x00000004ff037e24 */ /* 0x000fe4000f8e00ff */
[----:B------:R-:W-:-:S05]  /*1f50*/  @P0 IMAD.WIDE.U32 R4, R4, -0x33333333, RZ ;  /* 0xcccccccd04040825 */ /* 0x000fca00078e00ff */
[----:B------:R-:W-:-:S05]  /*1f60*/  @P0 SHF.R.U32.HI R0, RZ, 0x2, R5 ;  /* 0x00000002ff000819 */ /* 0x000fca0000011605 */
[----:B------:R-:W-:-:S04]  /*1f70*/  @P0 IMAD R0, R0, -0x5, R3 ;  /* 0xfffffffb00000824 */ /* 0x000fc800078e0203 */
[----:B------:R-:W-:-:S04]  /*1f80*/  @P0 IMAD R0, R0, 0x8, R6 ;  /* 0x0000000800000824 */ /* 0x000fc800078e0206 */
[----:B------:R-:W-:-:S05]  /*1f90*/  @P0 VIADD R0, R0, 0x28 ;  /* 0x0000002800000836 */ /* 0x000fca0000000000 */
[----:B------:R-:W-:-:S04]  /*1fa0*/  @P0 PRMT R0, R19, 0x654, R0 ;  /* 0x0000065413000816 */ /* 0x000fc80000000000 */
[----:B------:R0:W-:Y:S01]  /*1fb0*/  @P0 SYNCS.ARRIVE.TRANS64.RED.A1T0 RZ, [R0+URZ], RZ ;  /* 0x000000ff00ff09a7 */ /* 0x0001e2000810043f */
[----:B------:R-:W-:-:S13]  /*1fc0*/  ISETP.GT.U32.AND P0, PT, R18, 0x1, PT ;  /* 0x000000011200780c */ /* 0x000fda0003f04070 */
[----:B0-----:R-:W-:Y:S05]  /*1fd0*/  @P0 BRA `(.L_x_30) ;  /* 0x0000000000040947 */ /* 0x001fea0003800000 */
[----:B------:R-:W-:Y:S01]  /*1fe0*/  BPT.TRAP 0x1 ;  /* 0x000000040000795c */ /* 0x000fe20000300000 */
.L_x_30:
[----:B------:R-:W-:Y:S01]  /*1ff0*/  IMAD R3, R132, 0xc0, RZ ;  /* 0x000000c084037824 */ /* 0x000fe200078e02ff */
[----:B------:R-:W-:Y:S01]  /*2000*/  UIADD3 UR41, UR43, UR41, URZ ;  /* 0x000000292b297290 */ /* 0x000fe2000fffe03f */
[----:B------:R-:W-:Y:S01]  /*2010*/  SHF.R.S32.HI R21, RZ, 0x1f, R23 ;  /* 0x0000001fff157819 */ /* 0x000fe20000011417 */
[----:B------:R-:W-:Y:S01]  /*2020*/  ULDC UR7, c[0x0][0x288] ;  /* 0x0000a20000077ab9 */ /* 0x000fe20000000800 */
[----:B------:R-:W-:Y:S01]  /*2030*/  IMAD.SHL.U32 R8, R133, 0x80, RZ ;  /* 0x0000008085087824 */ /* 0x000fe200078e00ff */
[C---:B------:R-:W-:Y:S01]  /*2040*/  LOP3.LUT R10, R3.reuse, 0x6, R128, 0xf8, !PT ;  /* 0x00000006030a7812 */ /* 0x040fe200078ef880 */
[----:B------:R-:W-:Y:S01]  /*2050*/  UISETP.GT.U32.AND UP0, UPT, UR41, 0x4, UPT ;  /* 0x000000042900788c */ /* 0x000fe2000bf04070 */
[----:B------:R-:W-:Y:S01]  /*2060*/  ISETP.GE.AND P0, PT, R3, UR7, PT ;  /* 0x0000000703007c0c */ /* 0x000fe2000bf06270 */
[----:B------:R-:W-:Y:S01]  /*2070*/  ULDC.64 UR4, c[0x0][0x5d0] ;  /* 0x0001740000047ab9 */ /* 0x000fe20000000a00 */
[----:B------:R-:W-:Y:S01]  /*2080*/  SHF.R.S32.HI R11, RZ, 0x1f, R10 ;  /* 0x0000001fff0b7819 */ /* 0x000fe2000001140a */
[----:B------:R-:W-:Y:S01]  /*2090*/  ULDC UR10, c[0x0][0x284] ;  /* 0x0000a100000a7ab9 */ /* 0x000fe20000000800 */
[----:B------:R-:W-:Y:S01]  /*20a0*/  IMAD R0, R21, UR4, RZ ;  /* 0x0000000415007c24 */ /* 0x000fe2000f8e02ff */
[----:B------:R-:W-:Y:S01]  /*20b0*/  UISETP.LT.U32.AND UP0, UPT, UR43, 0x5, UP0 ;  /* 0x000000052b00788c */ /* 0x000fe20008701070 */
[----:B------:R-:W-:Y:S01]  /*20c0*/  ISETP.GE.OR P0, PT, R8, UR10, P0 ;  /* 0x0000000a08007c0c */ /* 0x000fe20008706670 */
[----:B------:R-:W-:Y:S01]  /*20d0*/  UISETP.GE.U32.AND UP1, UPT, UR43, 0x5, UPT ;  /* 0x000000052b00788c */ /* 0x000fe2000bf26070 */
[C---:B------:R-:W-:Y:S01]  /*20e0*/  IMAD R7, R23.reuse, UR5, R0 ;  /* 0x0000000517077c24 */ /* 0x040fe2000f8e0200 */
[----:B------:R-:W-:Y:S01]  /*20f0*/  USEL UR6, URZ, 0x1, !UP0 ;  /* 0x000000013f067887 */ /* 0x000fe2000c000000 */
[----:B------:R-:W-:Y:S01]  /*2100*/  IMAD.WIDE.U32 R4, R23, UR4, R10 ;  /* 0x0000000417047c25 */ /* 0x000fe2000f8e000a */
[----:B------:R-:W-:Y:S01]  /*2110*/  UIMAD.WIDE.U32 UR4, UR41, -0x33333333, URZ ;  /* 0xcccccccd290478a5 */ /* 0x000fe2000f8e003f */
[----:B------:R-:W-:-:S02]  /*2120*/  ULDC.64 UR8, c[0x0][0x5c8] ;  /* 0x0001720000087ab9 */ /* 0x000fc40000000a00 */
[----:B------:R-:W-:Y:S01]  /*2130*/  IMAD.WIDE R136, R133, 0x80, R120 ;  /* 0x0000008085887825 */ /* 0x000fe200078e0278 */
[----:B------:R-:W-:Y:S02]  /*2140*/  USHF.R.U32.HI UR4, URZ, 0x2, UR5 ;  /* 0x000000023f047899 */ /* 0x000fe40008011605 */
[----:B------:R-:W-:Y:S01]  /*2150*/  ULOP3.LUT UR40, UR40, UR6, URZ, 0x3c, !UPT ;  /* 0x0000000628287292 */ /* 0x000fe2000f8e3c3f */
[----:B------:R-:W-:Y:S01]  /*2160*/  IMAD R9, R137, UR8, RZ ;  /* 0x0000000889097c24 */ /* 0x000fe2000f8e02ff */
[----:B------:R-:W-:Y:S01]  /*2170*/  UIMAD UR41, UR4, -0x5, UR41 ;  /* 0xfffffffb042978a4 */ /* 0x000fe2000f8e0229 */
[----:B------:R-:W-:Y:S01]  /*2180*/  IMAD.IADD R5, R5, 0x1, R7 ;  /* 0x0000000105057824 */ /* 0x000fe200078e0207 */
[----:B------:R-:W-:Y:S01]  /*2190*/  @UP1 ULOP3.LUT UR40, UR40, 0x1, UR4, 0x78, !UPT ;  /* 0x0000000128281892 */ /* 0x000fe2000f8e7804 */
[C---:B------:R-:W-:Y:S02]  /*21a0*/  IMAD R9, R136.reuse, UR9, R9 ;  /* 0x0000000988097c24 */ /* 0x040fe4000f8e0209 */
[----:B------:R-:W-:-:S04]  /*21b0*/  IMAD.WIDE.U32 R138, R136, UR8, R4 ;  /* 0x00000008888a7c25 */ /* 0x000fc8000f8e0004 */
[----:B------:R-:W-:Y:S01]  /*21c0*/  IMAD.MOV.U32 R0, RZ, RZ, -0x1 ;  /* 0xffffffffff007424 */ /* 0x000fe200078e00ff */
[----:B------:R-:W-:Y:S06]  /*21d0*/  @P0 BRA `(.L_x_32) ;  /* 0x0000005c00500947 */ /* 0x000fec0003800000 */
[----:B-----5:R-:W-:Y:S01]  /*21e0*/  FSETP.NEU.AND P0, PT, R123, RZ, PT ;  /* 0x000000ff7b00720b */ /* 0x020fe20003f0d000 */
[----:B------:R-:W-:Y:S01]  /*21f0*/  IMAD.IADD R3, R124, 0x1, -R3 ;  /* 0x000000017c037824 */ /* 0x000fe200078e0a03 */
[----:B------:R-:W-:Y:S01]  /*2200*/  BSSY B0, `(.L_x_32) ;  /* 0x00005d1000007945 */ /* 0x000fe20003800000 */
[----:B------:R-:W-:Y:S02]  /*2210*/  IMAD.IADD R8, R131, 0x1, -R8 ;  /* 0x0000000183087824 */ /* 0x000fe400078e0a08 */
[----:B------:R-:W-:Y:S01]  /*2220*/  IMAD.IADD R145, R139, 0x1, R9 ;  /* 0x000000018b917824 */ /* 0x000fe200078e0209 */
[----:B------:R-:W-:-:S04]  /*2230*/  ISETP.GT.AND P2, PT, R3, RZ, PT ;  /* 0x000000ff0300720c */ /* 0x000fc80003f44270 */
[----:B------:R-:W-:-:S03]  /*2240*/  ISETP.GT.AND P1, PT, R8, RZ, P2 ;  /* 0x000000ff0800720c */ /* 0x000fc60001724270 */
[----:B------:R-:W-:Y:S10]  /*2250*/  @!P0 BRA `(.L_x_33) ;  /* 0x0000004000548947 */ /* 0x000ff40003800000 */
[----:B------:R-:W0:Y:S01]  /*2260*/  LDC.64 R12, c[0x0][0x5b8] ;  /* 0x00016e00ff0c7b82 */ /* 0x000e220000000a00 */
[----:B------:R-:W-:-:S07]  /*2270*/  ULDC.64 UR4, c[0x0][0x5c0] ;  /* 0x0001700000047ab9 */ /* 0x000fce0000000a00 */
[----:B------:R-:W1:Y:S08]  /*2280*/  LDC.64 R142, c[0x0][0x5b0] ;  /* 0x00016c00ff8e7b82 */ /* 0x000e700000000a00 */
[----:B------:R-:W2:Y:S01]  /*2290*/  LDC.64 R14, c[0x0][0x5a8] ;  /* 0x00016a00ff0e7b82 */ /* 0x000ea20000000a00 */
[-C--:B0-----:R-:W-:Y:S02]  /*22a0*/  IMAD R4, R21, R12.reuse, RZ ;  /* 0x0000000c15047224 */ /* 0x081fe400078e02ff */
[----:B------:R-:W-:-:S04]  /*22b0*/  IMAD.WIDE.U32 R140, R23, R12, R10 ;  /* 0x0000000c178c7225 */ /* 0x000fc800078e000a */
[----:B------:R-:W-:Y:S02]  /*22c0*/  IMAD R135, R23, R13, R4 ;  /* 0x0000000d17877224 */ /* 0x000fe400078e0204 */
[-C--:B-1----:R-:W-:Y:S02]  /*22d0*/  IMAD R4, R137, R142.reuse, RZ ;  /* 0x0000008e89047224 */ /* 0x082fe400078e02ff */
[----:B------:R-:W-:Y:S02]  /*22e0*/  IMAD.IADD R21, R141, 0x1, R135 ;  /* 0x000000018d157824 */ /* 0x000fe400078e0287 */
[----:B------:R-:W-:Y:S02]  /*22f0*/  IMAD.MOV.U32 R20, RZ, RZ, R140 ;  /* 0x000000ffff147224 */ /* 0x000fe400078e008c */
[C---:B------:R-:W-:Y:S02]  /*2300*/  IMAD R13, R136.reuse, R143, R4 ;  /* 0x0000008f880d7224 */ /* 0x040fe400078e0204 */
[----:B------:R-:W-:-:S04]  /*2310*/  IMAD.WIDE.U32 R4, R136, R142, R20 ;  /* 0x0000008e88047225 */ /* 0x000fc800078e0014 */
[----:B------:R-:W-:Y:S01]  /*2320*/  IMAD.IADD R5, R5, 0x1, R13 ;  /* 0x0000000105057824 */ /* 0x000fe200078e020d */
[----:B--2---:R-:W-:-:S04]  /*2330*/  LEA R6, P0, R4, R14, 0x1 ;  /* 0x0000000e04067211 */ /* 0x004fc800078008ff */
[----:B------:R-:W-:-:S05]  /*2340*/  LEA.HI.X R7, R4, R15, R5, 0x1, P0 ;  /* 0x0000000f04077211 */ /* 0x000fca00000f0c05 */
[----:B------:R0:W2:Y:S01]  /*2350*/  @P1 LDG.E.LTC128B.U16 R9, desc[UR38][R6.64] ;  /* 0x0000002606091981 */ /* 0x0000a2000c1e1520 */
[----:B------:R-:W-:Y:S01]  /*2360*/  IMAD.WIDE.U32 R132, R136, R142, R10 ;  /* 0x0000008e88847225 */ /* 0x000fe200078e000a */
[----:B------:R-:W-:Y:S03]  /*2370*/  BSSY B1, `(.L_x_34) ;  /* 0x0000013000017945 */ /* 0x000fe60003800000 */
[----:B------:R-:W-:Y:S02]  /*2380*/  IMAD.IADD R133, R13, 0x1, R133 ;  /* 0x000000010d857824 */ /* 0x000fe400078e0285 */
[----:B------:R-:W-:-:S04]  /*2390*/  IMAD.WIDE.U32 R132, R23, R12, R132 ;  /* 0x0000000c17847225 */ /* 0x000fc800078e0084 */
[----:B0-----:R-:W-:Y:S01]  /*23a0*/  IMAD.IADD R7, R135, 0x1, R133 ;  /* 0x0000000187077824 */ /* 0x001fe200078e0285 */
[----:B------:R-:W-:Y:S02]  /*23b0*/  LEA R6, P4, R132, R14, 0x1 ;  /* 0x0000000e84067211 */ /* 0x000fe400078808ff */
[----:B------:R-:W-:Y:S02]  /*23c0*/  SHF.L.U64.HI R133, R142, 0x3, R143 ;  /* 0x000000038e857819 */ /* 0x000fe4000001028f */
[----:B------:R-:W-:Y:S01]  /*23d0*/  LEA.HI.X R7, R132, R15, R7, 0x1, P4 ;  /* 0x0000000f84077211 */ /* 0x000fe200020f0c07 */
[----:B------:R-:W-:Y:S02]  /*23e0*/  IMAD.SHL.U32 R132, R142, 0x8, RZ ;  /* 0x000000088e847824 */ /* 0x000fe400078e00ff */
[----:B--2---:R-:W-:-:S05]  /*23f0*/  HADD2.F32 R4, -RZ, R9.H0_H0 ;  /* 0x20000009ff047230 */ /* 0x004fca0000004100 */
[----:B------:R-:W-:Y:S01]  /*2400*/  FMUL R5, R4, R123 ;  /* 0x0000007b04057220 */ /* 0x000fe20000400000 */
[----:B------:R-:W-:-:S03]  /*2410*/  LEA R4, P0, R138, UR4, 0x1 ;  /* 0x000000048a047c11 */ /* 0x000fc6000f8008ff */
[----:B------:R-:W-:Y:S01]  /*2420*/  FFMA R24, R24, R122, R5 ;  /* 0x0000007a18187223 */ /* 0x000fe20000000005 */
[----:B------:R-:W-:Y:S02]  /*2430*/  LEA.HI.X R5, R138, UR5, R145, 0x1, P0 ;  /* 0x000000058a057c11 */ /* 0x000fe400080f0c91 */
[----:B------:R-:W-:Y:S02]  /*2440*/  ISETP.GT.AND P0, PT, R3, 0x1, PT ;  /* 0x000000010300780c */ /* 0x000fe40003f04270 */
[----:B------:R-:W-:Y:S02]  /*2450*/  F2FP.F16.F32.PACK_AB R24, RZ, R24 ;  /* 0x00000018ff18723e */ /* 0x000fe400000000ff */
[----:B------:R-:W-:-:S03]  /*2460*/  ISETP.GT.AND P3, PT, R8, RZ, P0 ;  /* 0x000000ff0800720c */ /* 0x000fc60000764270 */
[----:B------:R0:W-:Y:S10]  /*2470*/  @P1 STG.E.U16 desc[UR38][R4.64], R24 ;  /* 0x0000001804001986 */ /* 0x0001f4000c101526 */
[----:B------:R-:W-:Y:S05]  /*2480*/  @!P3 BRA `(.L_x_35) ;  /* 0x000000000004b947 */ /* 0x000fea0003800000 */
[----:B------:R1:W5:Y:S02]  /*2490*/  LDG.E.LTC128B.U16 R9, desc[UR38][R6.64+0x2] ;  /* 0x0000022606097981 */ /* 0x000364000c1e1520 */
.L_x_35:
[----:B------:R-:W-:Y:S05]  /*24a0*/  BSYNC B1 ;  /* 0x0000000000017941 */ /* 0x000fea0003800000 */
.L_x_34:
[----:B-----5:R-:W-:Y:S01]  /*24b0*/  HADD2.F32 R20, -RZ, R9.H0_H0 ;  /* 0x20000009ff147230 */ /* 0x020fe20000004100 */
[----:B------:R-:W-:Y:S01]  /*24c0*/  ISETP.GT.AND P2, PT, R8, 0x8, P2 ;  /* 0x000000080800780c */ /* 0x000fe20001744270 */
[----:B------:R-:W-:-:S04]  /*24d0*/  IMAD.WIDE.U32 R132, R136, R142, R132 ;  /* 0x0000008e88847225 */ /* 0x000fc800078e0084 */
[----:B------:R-:W-:Y:S01]  /*24e0*/  FMUL R20, R20, R123 ;  /* 0x0000007b14147220 */ /* 0x000fe20000400000 */
[--C-:B------:R-:W-:Y:S01]  /*24f0*/  IMAD.IADD R13, R13, 0x1, R133.reuse ;  /* 0x000000010d0d7824 */ /* 0x100fe200078e0285 */
[----:B------:R-:W-:Y:S02]  /*2500*/  IADD3 R140, P1, R140, R132, RZ ;  /* 0x000000848c8c7210 */ /* 0x000fe40007f3e0ff */
[----:B------:R-:W-:Y:S01]  /*2510*/  FFMA R25, R25, R122, R20 ;  /* 0x0000007a19197223 */ /* 0x000fe20000000014 */
[----:B------:R-:W-:Y:S02]  /*2520*/  PRMT R133, R9, 0x7610, R133 ;  /* 0x0000761009857816 */ /* 0x000fe40000000085 */
[----:B------:R-:W-:Y:S01]  /*2530*/  IMAD.X R21, R13, 0x1, R21, P1 ;  /* 0x000000010d157824 */ /* 0x000fe200008e0615 */
[----:B------:R-:W-:Y:S02]  /*2540*/  LEA R20, P1, R140, R14, 0x1 ;  /* 0x0000000e8c147211 */ /* 0x000fe400078208ff */
[----:B------:R-:W-:-:S02]  /*2550*/  F2FP.F16.F32.PACK_AB R25, RZ, R25 ;  /* 0x00000019ff19723e */ /* 0x000fc400000000ff */
[----:B------:R-:W-:-:S03]  /*2560*/  LEA.HI.X R21, R140, R15, R21, 0x1, P1 ;  /* 0x0000000f8c157211 */ /* 0x000fc600008f0c15 */
[----:B------:R2:W-:Y:S04]  /*2570*/  @P3 STG.E.U16 desc[UR38][R4.64+0x2], R25 ;  /* 0x0000021904003986 */ /* 0x0005e8000c101526 */
[----:B------:R-:W3:Y:S01]  /*2580*/  @P2 LDG.E.LTC128B.U16 R133, desc[UR38][R20.64] ;  /* 0x0000002614852981 */ /* 0x000ee2000c1e1520 */
[----:B0-----:R-:W-:Y:S01]  /*2590*/  IADD3 R24, P1, R10, R132, RZ ;  /* 0x000000840a187210 */ /* 0x001fe20007f3e0ff */
[----:B------:R-:W-:Y:S01]  /*25a0*/  BSSY B1, `(.L_x_36) ;  /* 0x0000011000017945 */ /* 0x000fe20003800000 */
[----:B------:R-:W-:-:S03]  /*25b0*/  ISETP.GT.AND P0, PT, R8, 0x8, P0 ;  /* 0x000000080800780c */ /* 0x000fc60000704270 */
[----:B--2---:R-:W-:Y:S01]  /*25c0*/  IMAD.X R25, R11, 0x1, R13, P1 ;  /* 0x000000010b197824 */ /* 0x004fe200008e060d */
[----:B------:R-:W-:Y:S01]  /*25d0*/  SHF.L.U64.HI R13, R127, 0x1, R126 ;  /* 0x000000017f0d7819 */ /* 0x000fe2000001027e */
[----:B------:R-:W-:Y:S01]  /*25e0*/  IMAD.WIDE.U32 R24, R23, R12, R24 ;  /* 0x0000000c17187225 */ /* 0x000fe200078e0018 */
[----:B------:R-:W-:-:S03]  /*25f0*/  LEA R12, P1, R127, R4, 0x1 ;  /* 0x000000047f0c7211 */ /* 0x000fc600078208ff */
[----:B------:R-:W-:Y:S02]  /*2600*/  IMAD.IADD R11, R135, 0x1, R25 ;  /* 0x00000001870b7824 */ /* 0x000fe400078e0219 */
[----:B------:R-:W-:Y:S02]  /*2610*/  IMAD.X R13, R13, 0x1, R5, P1 ;  /* 0x000000010d0d7824 */ /* 0x000fe400008e0605 */
[----:B---3--:R-:W-:-:S05]  /*2620*/  HADD2.F32 R10, -RZ, R133.H0_H0 ;  /* 0x20000085ff0a7230 */ /* 0x008fca0000004100 */
[----:B------:R-:W-:Y:S01]  /*2630*/  FMUL R9, R10, R123 ;  /* 0x0000007b0a097220 */ /* 0x000fe20000400000 */
[----:B------:R-:W-:-:S03]  /*2640*/  LEA R10, P3, R24, R14, 0x1 ;  /* 0x0000000e180a7211 */ /* 0x000fc600078608ff */
[----:B------:R-:W-:Y:S01]  /*2650*/  FFMA R9, R26, R122, R9 ;  /* 0x0000007a1a097223 */ /* 0x000fe20000000009 */
[----:B------:R-:W-:-:S04]  /*2660*/  LEA.HI.X R11, R24, R15, R11, 0x1, P3 ;  /* 0x0000000f180b7211 */ /* 0x000fc800018f0c0b */
[----:B------:R-:W-:-:S05]  /*2670*/  F2FP.F16.F32.PACK_AB R9, RZ, R9 ;  /* 0x00000009ff09723e */ /* 0x000fca00000000ff */
[----:B------:R0:W-:Y:S01]  /*2680*/  @P2 STG.E.U16 desc[UR38][R12.64], R9 ;  /* 0x000000090c002986 */ /* 0x0001e2000c101526 */
[----:B------:R-:W-:Y:S05]  /*2690*/  @!P0 BRA `(.L_x_37) ;  /* 0x0000000000048947 */ /* 0x000fea0003800000 */
[----:B------:R2:W5:Y:S02]  /*26a0*/  LDG.E.LTC128B.U16 R133, desc[UR38][R10.64+0x2] ;  /* 0x000002260a857981 */ /* 0x000564000c1e1520 */
.L_x_37:
[----:B------:R-:W-:Y:S05]  /*26b0*/  BSYNC B1 ;  /* 0x0000000000017941 */ /* 0x000fea0003800000 */
.L_x_36:
[----:B-----5:R-:W-:Y:S01]  /*26c0*/  HADD2.F32 R14, -RZ, R133.H0_H0 ;  /* 0x20000085ff0e7230 */ /* 0x020fe20000004100 */
[----:B------:R-:W-:Y:S01]  /*26d0*/  ISETP.GT.AND P1, PT, R3, 0x8, PT ;  /* 0x000000080300780c */ /* 0x000fe20003f24270 */
[----:B------:R-:W-:Y:S03]  /*26e0*/  BSSY B1, `(.L_x_38) ;  /* 0x0000008000017945 */ /* 0x000fe60003800000 */
[----:B------:R-:W-:Y:S01]  /*26f0*/  FMUL R14, R14, R123 ;  /* 0x0000007b0e0e7220 */ /* 0x000fe20000400000 */
[----:B------:R-:W-:-:S03]  /*2700*/  ISETP.GT.AND P2, PT, R8, RZ, P1 ;  /* 0x000000ff0800720c */ /* 0x000fc60000f44270 */
[----:B------:R-:W-:-:S05]  /*2710*/  FFMA R14, R27, R122, R14 ;  /* 0x0000007a1b0e7223 */ /* 0x000fca000000000e */
[----:B------:R-:W-:-:S05]  /*2720*/  F2FP.F16.F32.PACK_AB R14, RZ, R14 ;  /* 0x0000000eff0e723e */ /* 0x000fca00000000ff */
[----:B------:R3:W-:Y:S01]  /*2730*/  @P0 STG.E.U16 desc[UR38][R12.64+0x2], R14 ;  /* 0x0000020e0c000986 */ /* 0x0007e2000c101526 */
[----:B------:R-:W-:Y:S05]  /*2740*/  @!P2 BRA `(.L_x_39) ;  /* 0x000000000004a947 */ /* 0x000fea0003800000 */
[----:B------:R4:W5:Y:S02]  /*2750*/  LDG.E.LTC128B.U16 R133, desc[UR38][R6.64+0x10] ;  /* 0x0000102606857981 */ /* 0x000964000c1e1520 */
.L_x_39:
[----:B------:R-:W-:Y:S05]  /*2760*/  BSYNC B1 ;  /* 0x0000000000017941 */ /* 0x000fea0003800000 */
.L_x_38:
[----:B---3-5:R-:W-:Y:S01]  /*2770*/  HADD2.F32 R14, -RZ, R133.H0_H0 ;  /* 0x20000085ff0e7230 */ /* 0x028fe20000004100 */
[----:B------:R-:W-:Y:S01]  /*2780*/  ISETP.GT.AND P0, PT, R3, 0x9, PT ;  /* 0x000000090300780c */ /* 0x000fe20003f04270 */
[----:B------:R-:W-:Y:S03]  /*2790*/  BSSY B1, `(.L_x_40) ;  /* 0x0000008000017945 */ /* 0x000fe60003800000 */
[----:B0-----:R-:W-:Y:S01]  /*27a0*/  FMUL R9, R14, R123 ;  /* 0x0000007b0e097220 */ /* 0x001fe20000400000 */
[----:B------:R-:W-:-:S03]  /*27b0*/  ISETP.GT.AND P3, PT, R8, RZ, P0 ;  /* 0x000000ff0800720c */ /* 0x000fc60000764270 */
[----:B------:R-:W-:-:S05]  /*27c0*/  FFMA R9, R28, R122, R9 ;  /* 0x0000007a1c097223 */ /* 0x000fca0000000009 */
[----:B------:R-:W-:-:S05]  /*27d0*/  F2FP.F16.F32.PACK_AB R9, RZ, R9 ;  /* 0x00000009ff09723e */ /* 0x000fca00000000ff */
[----:B------:R0:W-:Y:S01]  /*27e0*/  @P2 STG.E.U16 desc[UR38][R4.64+0x10], R9 ;  /* 0x0000100904002986 */ /* 0x0001e2000c101526 */
[----:B------:R-:W-:Y:S05]  /*27f0*/  @!P3 BRA `(.L_x_41) ;  /* 0x000000000004b947 */ /* 0x000fea0003800000 */
[----:B------:R3:W5:Y:S02]  /*2800*/  LDG.E.LTC128B.U16 R133, desc[UR38][R6.64+0x12] ;  /* 0x0000122606857981 */ /* 0x000764000c1e1520 */
.L_x_41:
[----:B------:R-:W-:Y:S05]  /*2810*/  BSYNC B1 ;  /* 0x0000000000017941 */ /* 0x000fea0003800000 */
.L_x_40:
[----:B-----5:R-:W-:Y:S01]  /*2820*/  HADD2.F32 R14, -RZ, R133.H0_H0 ;  /* 0x20000085ff0e7230 */ /* 0x020fe20000004100 */
[----:B------:R-:W-:Y:S01]  /*2830*/  ISETP.GT.AND P1, PT, R8, 0x8, P1 ;  /* 0x000000080800780c */ /* 0x000fe20000f24270 */
[----:B------:R-:W-:Y:S03]  /*2840*/  BSSY B1, `(.L_x_42) ;  /* 0x0000007000017945 */ /* 0x000fe60003800000 */
[----:B------:R-:W-:-:S04]  /*2850*/  FMUL R14, R14, R123 ;  /* 0x0000007b0e0e7220 */ /* 0x000fc80000400000 */
[----:B------:R-:W-:-:S05]  /*2860*/  FFMA R14, R29, R122, R14 ;  /* 0x0000007a1d0e7223 */ /* 0x000fca000000000e */
[----:B------:R-:W-:-:S05]  /*2870*/  F2FP.F16.F32.PACK_AB R14, RZ, R14 ;  /* 0x0000000eff0e723e */ /* 0x000fca00000000ff */
[----:B------:R0:W-:Y:S01]  /*2880*/  @P3 STG.E.U16 desc[UR38][R4.64+0x12], R14 ;  /* 0x0000120e04003986 */ /* 0x0001e2000c101526 */
[----:B------:R-:W-:Y:S05]  /*2890*/  @!P1 BRA `(.L_x_43) ;  /* 0x0000000000049947 */ /* 0x000fea0003800000 */
[----:B------:R0:W5:Y:S02]  /*28a0*/  LDG.E.LTC128B.U16 R133, desc[UR38][R10.64+0x10] ;  /* 0x000010260a857981 */ /* 0x000164000c1e1520 */
.L_x_43:
[----:B------:R-:W-:Y:S05]  /*28b0*/  BSYNC B1 ;  /* 0x0000000000017941 */ /* 0x000fea0003800000 */
.L_x_42:
[----:B0----5:R-:W-:Y:S01]  /*28c0*/  HADD2.F32 R14, -RZ, R133.H0_H0 ;  /* 0x20000085ff0e7230 */ /* 0x021fe20000004100 */
        /* <DEDUP_REMOVED lines=8> */
.L_x_45:
[----:B------:R-:W-:Y:S05]  /*2950*/  BSYNC B1 ;  /* 0x0000000000017941 */ /* 0x000fea0003800000 */
.L_x_44:
        /* <DEDUP_REMOVED lines=10> */
.L_x_47:
[----:B------:R-:W-:Y:S05]  /*2a00*/  BSYNC B1 ;  /* 0x0000000000017941 */ /* 0x000fea0003800000 */
.L_x_46:
[----:B0----5:R-:W-:Y:S01]  /*2a10*/  HADD2.F32 R14, -RZ, R133.H0_H0 ;  /* 0x20000085ff0e7230 */ /* 0x021fe20000004100 */
        /* <DEDUP_REMOVED lines=9> */
.L_x_49:
[----:B------:R-:W-:Y:S05]  /*2ab0*/  BSYNC B1 ;  /* 0x0000000000017941 */ /* 0x000fea0003800000 */
.L_x_48:
        /* <DEDUP_REMOVED lines=9> */
.L_x_51:
[----:B------:R-:W-:Y:S05]  /*2b50*/  BSYNC B1 ;  /* 0x0000000000017941 */ /* 0x000fea0003800000 */
.L_x_50:
        /* <DEDUP_REMOVED lines=9> */
.L_x_53:
[----:B------:R-:W-:Y:S05]  /*2bf0*/  BSYNC B1 ;  /* 0x0000000000017941 */ /* 0x000fea0003800000 */
.L_x_52:
        /* <DEDUP_REMOVED lines=10> */
.L_x_55:
[----:B------:R-:W-:Y:S05]  /*2ca0*/  BSYNC B1 ;  /* 0x0000000000017941 */ /* 0x000fea0003800000 */
.L_x_54:
        /* <DEDUP_REMOVED lines=10> */
.L_x_57:
[----:B------:R-:W-:Y:S05]  /*2d50*/  BSYNC B1 ;  /* 0x0000000000017941 */ /* 0x000fea0003800000 */
.L_x_56:
        /* <DEDUP_REMOVED lines=9> */
.L_x_59:
[----:B------:R-:W-:Y:S05]  /*2df0*/  BSYNC B1 ;  /* 0x0000000000017941 */ /* 0x000fea0003800000 */
.L_x_58:
        /* <DEDUP_REMOVED lines=9> */
.L_x_61:
[----:B------:R-:W-:Y:S05]  /*2e90*/  BSYNC B1 ;  /* 0x0000000000017941 */ /* 0x000fea0003800000 */
.L_x_60:
        /* <DEDUP_REMOVED lines=10> */
.L_x_63:
[----:B------:R-:W-:Y:S05]  /*2f40*/  BSYNC B1 ;  /* 0x0000000000017941 */ /* 0x000fea0003800000 */
.L_x_62:
        /* <DEDUP_REMOVED lines=10> */
.L_x_65:
[----:B------:R-:W-:Y:S05]  /*2ff0*/  BSYNC B1 ;  /* 0x0000000000017941 */ /* 0x000fea0003800000 */
.L_x_64:
        /* <DEDUP_REMOVED lines=9> */
.L_x_67:
[----:B------:R-:W-:Y:S05]  /*3090*/  BSYNC B1 ;  /* 0x0000000000017941 */ /* 0x000fea0003800000 */
.L_x_66:
        /* <DEDUP_REMOVED lines=9> */
.L_x_69:
[----:B------:R-:W-:Y:S05]  /*3130*/  BSYNC B1 ;  /* 0x0000000000017941 */ /* 0x000fea0003800000 */
.L_x_68:
        /* <DEDUP_REMOVED lines=10> */
.L_x_71:
[----:B------:R-:W-:Y:S05]  /*31e0*/  BSYNC B1 ;  /* 0x0000000000017941 */ /* 0x000fea0003800000 */
.L_x_70:
        /* <DEDUP_REMOVED lines=10> */
.L_x_73:
[----:B------:R-:W-:Y:S05]  /*3290*/  BSYNC B1 ;  /* 0x0000000000017941 */ /* 0x000fea0003800000 */
.L_x_72:
        /* <DEDUP_REMOVED lines=9> */
.L_x_75:
[----:B------:R-:W-:Y:S05]  /*3330*/  BSYNC B1 ;  /* 0x0000000000017941 */ /* 0x000fea0003800000 */
.L_x_74:
        /* <DEDUP_REMOVED lines=9> */
.L_x_77:
[----:B------:R-:W-:Y:S05]  /*33d0*/  BSYNC B1 ;  /* 0x0000000000017941 */ /* 0x000fea0003800000 */
.L_x_76:
        /* <DEDUP_REMOVED lines=10> */
.L_x_79:
[----:B------:R-:W-:Y:S05]  /*3480*/  BSYNC B1 ;  /* 0x0000000000017941 */ /* 0x000fea0003800000 */
.L_x_78:
        /* <DEDUP_REMOVED lines=10> */
.L_x_81:
[----:B------:R-:W-:Y:S05]  /*3530*/  BSYNC B1 ;  /* 0x0000000000017941 */ /* 0x000fea0003800000 */
.L_x_80:
        /* <DEDUP_REMOVED lines=9> */
.L_x_83:
[----:B------:R-:W-:Y:S05]  /*35d0*/  BSYNC B1 ;  /* 0x0000000000017941 */ /* 0x000fea0003800000 */
.L_x_82:
        /* <DEDUP_REMOVED lines=9> */
.L_x_85:
[----:B------:R-:W-:Y:S05]  /*3670*/  BSYNC B1 ;  /* 0x0000000000017941 */ /* 0x000fea0003800000 */
.L_x_84:
        /* <DEDUP_REMOVED lines=10> */
.L_x_87:
[----:B------:R-:W-:Y:S05]  /*3720*/  BSYNC B1 ;  /* 0x0000000000017941 */ /* 0x000fea0003800000 */
.L_x_86:
        /* <DEDUP_REMOVED lines=10> */
.L_x_89:
[----:B------:R-:W-:Y:S05]  /*37d0*/  BSYNC B1 ;  /* 0x0000000000017941 */ /* 0x000fea0003800000 */
.L_x_88:
        /* <DEDUP_REMOVED lines=9> */
.L_x_91:
[----:B------:R-:W-:Y:S05]  /*3870*/  BSYNC B1 ;  /* 0x0000000000017941 */ /* 0x000fea0003800000 */
.L_x_90:
        /* <DEDUP_REMOVED lines=9> */
.L_x_93:
[----:B------:R-:W-:Y:S05]  /*3910*/  BSYNC B1 ;  /* 0x0000000000017941 */ /* 0x000fea0003800000 */
.L_x_92:
        /* <DEDUP_REMOVED lines=10> */
.L_x_95:
[----:B------:R-:W-:Y:S05]  /*39c0*/  BSYNC B1 ;  /* 0x0000000000017941 */ /* 0x000fea0003800000 */
.L_x_94:
        /* <DEDUP_REMOVED lines=10> */
.L_x_97:
[----:B------:R-:W-:Y:S05]  /*3a70*/  BSYNC B1 ;  /* 0x0000000000017941 */ /* 0x000fea0003800000 */
.L_x_96:
        /* <DEDUP_REMOVED lines=9> */
.L_x_99:
[----:B------:R-:W-:Y:S05]  /*3b10*/  BSYNC B1 ;  /* 0x0000000000017941 */ /* 0x000fea0003800000 */
.L_x_98:
        /* <DEDUP_REMOVED lines=9> */
.L_x_101:
[----:B------:R-:W-:Y:S05]  /*3bb0*/  BSYNC B1 ;  /* 0x0000000000017941 */ /* 0x000fea0003800000 */
.L_x_100:
        /* <DEDUP_REMOVED lines=10> */
.L_x_103:
[----:B------:R-:W-:Y:S05]  /*3c60*/  BSYNC B1 ;  /* 0x0000000000017941 */ /* 0x000fea0003800000 */
.L_x_102:
        /* <DEDUP_REMOVED lines=10> */
.L_x_105:
[----:B------:R-:W-:Y:S05]  /*3d10*/  BSYNC B1 ;  /* 0x0000000000017941 */ /* 0x000fea0003800000 */
.L_x_104:
        /* <DEDUP_REMOVED lines=9> */
.L_x_107:
[----:B------:R-:W-:Y:S05]  /*3db0*/  BSYNC B1 ;  /* 0x0000000000017941 */ /* 0x000fea0003800000 */
.L_x_106:
        /* <DEDUP_REMOVED lines=9> */
.L_x_109:
[----:B------:R-:W-:Y:S05]  /*3e50*/  BSYNC B1 ;  /* 0x0000000000017941 */ /* 0x000fea0003800000 */
.L_x_108:
        /* <DEDUP_REMOVED lines=10> */
.L_x_111:
[----:B------:R-:W-:Y:S05]  /*3f00*/  BSYNC B1 ;  /* 0x0000000000017941 */ /* 0x000fea0003800000 */
.L_x_110:
        /* <DEDUP_REMOVED lines=10> */
.L_x_113:
[----:B------:R-:W-:Y:S05]  /*3fb0*/  BSYNC B1 ;  /* 0x0000000000017941 */ /* 0x000fea0003800000 */
.L_x_112:
        /* <DEDUP_REMOVED lines=9> */
.L_x_115:
[----:B------:R-:W-:Y:S05]  /*4050*/  BSYNC B1 ;  /* 0x0000000000017941 */ /* 0x000fea0003800000 */
.L_x_114:
        /* <DEDUP_REMOVED lines=9> */
.L_x_117:
[----:B------:R-:W-:Y:S05]  /*40f0*/  BSYNC B1 ;  /* 0x0000000000017941 */ /* 0x000fea0003800000 */
.L_x_116:
        /* <DEDUP_REMOVED lines=10> */
.L_x_119:
[----:B------:R-:W-:Y:S05]  /*41a0*/  BSYNC B1 ;  /* 0x0000000000017941 */ /* 0x000fea0003800000 */
.L_x_118:
        /* <DEDUP_REMOVED lines=10> */
.L_x_121:
[----:B------:R-:W-:Y:S05]  /*4250*/  BSYNC B1 ;  /* 0x0000000000017941 */ /* 0x000fea0003800000 */
.L_x_120:
        /* <DEDUP_REMOVED lines=9> */
.L_x_123:
[----:B------:R-:W-:Y:S05]  /*42f0*/  BSYNC B1 ;  /* 0x0000000000017941 */ /* 0x000fea0003800000 */
.L_x_122:
        /* <DEDUP_REMOVED lines=9> */
.L_x_125:
[----:B------:R-:W-:Y:S05]  /*4390*/  BSYNC B1 ;  /* 0x0000000000017941 */ /* 0x000fea0003800000 */
.L_x_124:
        /* <DEDUP_REMOVED lines=10> */
.L_x_127:
[----:B------:R-:W-:Y:S05]  /*4440*/  BSYNC B1 ;  /* 0x0000000000017941 */ /* 0x000fea0003800000 */
.L_x_126:
        /* <DEDUP_REMOVED lines=10> */
.L_x_129:
[----:B------:R-:W-:Y:S05]  /*44f0*/  BSYNC B1 ;  /* 0x0000000000017941 */ /* 0x000fea0003800000 */
.L_x_128:
        /* <DEDUP_REMOVED lines=9> */
.L_x_131:
[----:B------:R-:W-:Y:S05]  /*4590*/  BSYNC B1 ;  /* 0x0000000000017941 */ /* 0x000fea0003800000 */
.L_x_130:
        /* <DEDUP_REMOVED lines=9> */
.L_x_133:
[----:B------:R-:W-:Y:S05]  /*4630*/  BSYNC B1 ;  /* 0x0000000000017941 */ /* 0x000fea0003800000 */
.L_x_132:
        /* <DEDUP_REMOVED lines=10> */
.L_x_135:
[----:B------:R-:W-:Y:S05]  /*46e0*/  BSYNC B1 ;  /* 0x0000000000017941 */ /* 0x000fea0003800000 */
.L_x_134:
        /* <DEDUP_REMOVED lines=10> */
.L_x_137:
[----:B------:R-:W-:Y:S05]  /*4790*/  BSYNC B1 ;  /* 0x0000000000017941 */ /* 0x000fea0003800000 */
.L_x_136:
        /* <DEDUP_REMOVED lines=9> */
.L_x_139:
[----:B------:R-:W-:Y:S05]  /*4830*/  BSYNC B1 ;  /* 0x0000000000017941 */ /* 0x000fea0003800000 */
.L_x_138:
        /* <DEDUP_REMOVED lines=9> */
.L_x_141:
[----:B------:R-:W-:Y:S05]  /*48d0*/  BSYNC B1 ;  /* 0x0000000000017941 */ /* 0x000fea0003800000 */
.L_x_140:
        /* <DEDUP_REMOVED lines=10> */
.L_x_143:
[----:B------:R-:W-:Y:S05]  /*4980*/  BSYNC B1 ;  /* 0x0000000000017941 */ /* 0x000fea0003800000 */
.L_x_142:
        /* <DEDUP_REMOVED lines=10> */
.L_x_145:
[----:B------:R-:W-:Y:S05]  /*4a30*/  BSYNC B1 ;  /* 0x0000000000017941 */ /* 0x000fea0003800000 */
.L_x_144:
        /* <DEDUP_REMOVED lines=9> */
.L_x_147:
[----:B------:R-:W-:Y:S05]  /*4ad0*/  BSYNC B1 ;  /* 0x0000000000017941 */ /* 0x000fea0003800000 */
.L_x_146:
        /* <DEDUP_REMOVED lines=9> */
.L_x_149:
[----:B------:R-:W-:Y:S05]  /*4b70*/  BSYNC B1 ;  /* 0x0000000000017941 */ /* 0x000fea0003800000 */
.L_x_148:
        /* <DEDUP_REMOVED lines=10> */
.L_x_151:
[----:B------:R-:W-:Y:S05]  /*4c20*/  BSYNC B1 ;  /* 0x0000000000017941 */ /* 0x000fea0003800000 */
.L_x_150:
        /* <DEDUP_REMOVED lines=10> */
.L_x_153:
[----:B------:R-:W-:Y:S05]  /*4cd0*/  BSYNC B1 ;  /* 0x0000000000017941 */ /* 0x000fea0003800000 */
.L_x_152:
        /* <DEDUP_REMOVED lines=9> */
.L_x_155:
[----:B------:R-:W-:Y:S05]  /*4d70*/  BSYNC B1 ;  /* 0x0000000000017941 */ /* 0x000fea0003800000 */
.L_x_154:
        /* <DEDUP_REMOVED lines=9> */
.L_x_157:
[----:B------:R-:W-:Y:S05]  /*4e10*/  BSYNC B1 ;  /* 0x0000000000017941 */ /* 0x000fea0003800000 */
.L_x_156:
        /* <DEDUP_REMOVED lines=10> */
.L_x_159:
[----:B------:R-:W-:Y:S05]  /*4ec0*/  BSYNC B1 ;  /* 0x0000000000017941 */ /* 0x000fea0003800000 */
.L_x_158:
        /* <DEDUP_REMOVED lines=10> */
.L_x_161:
[----:B------:R-:W-:Y:S05]  /*4f70*/  BSYNC B1 ;  /* 0x0000000000017941 */ /* 0x000fea0003800000 */
.L_x_160:
        /* <DEDUP_REMOVED lines=9> */
.L_x_163:
[----:B------:R-:W-:Y:S05]  /*5010*/  BSYNC B1 ;  /* 0x0000000000017941 */ /* 0x000fea0003800000 */
.L_x_162:
        /* <DEDUP_REMOVED lines=9> */
.L_x_165:
[----:B------:R-:W-:Y:S05]  /*50b0*/  BSYNC B1 ;  /* 0x0000000000017941 */ /* 0x000fea0003800000 */
.L_x_164:
        /* <DEDUP_REMOVED lines=10> */
.L_x_167:
[----:B------:R-:W-:Y:S05]  /*5160*/  BSYNC B1 ;  /* 0x0000000000017941 */ /* 0x000fea0003800000 */
.L_x_166:
        /* <DEDUP_REMOVED lines=10> */
.L_x_169:
[----:B------:R-:W-:Y:S05]  /*5210*/  BSYNC B1 ;  /* 0x0000000000017941 */ /* 0x000fea0003800000 */
.L_x_168:
        /* <DEDUP_REMOVED lines=9> */
.L_x_171:
[----:B------:R-:W-:Y:S05]  /*52b0*/  BSYNC B1 ;  /* 0x0000000000017941 */ /* 0x000fea0003800000 */
.L_x_170:
        /* <DEDUP_REMOVED lines=9> */
.L_x_173:
[----:B------:R-:W-:Y:S05]  /*5350*/  BSYNC B1 ;  /* 0x0000000000017941 */ /* 0x000fea0003800000 */
.L_x_172:
        /* <DEDUP_REMOVED lines=10> */
.L_x_175:
[----:B------:R-:W-:Y:S05]  /*5400*/  BSYNC B1 ;  /* 0x0000000000017941 */ /* 0x000fea0003800000 */
.L_x_174:
        /* <DEDUP_REMOVED lines=10> */
.L_x_177:
[----:B------:R-:W-:Y:S05]  /*54b0*/  BSYNC B1 ;  /* 0x0000000000017941 */ /* 0x000fea0003800000 */
.L_x_176:
        /* <DEDUP_REMOVED lines=9> */
.L_x_179:
[----:B------:R-:W-:Y:S05]  /*5550*/  BSYNC B1 ;  /* 0x0000000000017941 */ /* 0x000fea0003800000 */
.L_x_178:
        /* <DEDUP_REMOVED lines=9> */
.L_x_181:
[----:B------:R-:W-:Y:S05]  /*55f0*/  BSYNC B1 ;  /* 0x0000000000017941 */ /* 0x000fea0003800000 */
.L_x_180:
        /* <DEDUP_REMOVED lines=10> */
.L_x_183:
[----:B------:R-:W-:Y:S05]  /*56a0*/  BSYNC B1 ;  /* 0x0000000000017941 */ /* 0x000fea0003800000 */
.L_x_182:
        /* <DEDUP_REMOVED lines=10> */
.L_x_185:
[----:B------:R-:W-:Y:S05]  /*5750*/  BSYNC B1 ;  /* 0x0000000000017941 */ /* 0x000fea0003800000 */
.L_x_184:
        /* <DEDUP_REMOVED lines=9> */
.L_x_187:
[----:B------:R-:W-:Y:S05]  /*57f0*/  BSYNC B1 ;  /* 0x0000000000017941 */ /* 0x000fea0003800000 */
.L_x_186:
        /* <DEDUP_REMOVED lines=9> */
.L_x_189:
[----:B------:R-:W-:Y:S05]  /*5890*/  BSYNC B1 ;  /* 0x0000000000017941 */ /* 0x000fea0003800000 */
.L_x_188:
        /* <DEDUP_REMOVED lines=10> */
.L_x_191:
[----:B------:R-:W-:Y:S05]  /*5940*/  BSYNC B1 ;  /* 0x0000000000017941 */ /* 0x000fea0003800000 */
.L_x_190:
        /* <DEDUP_REMOVED lines=10> */
.L_x_193:
[----:B------:R-:W-:Y:S05]  /*59f0*/  BSYNC B1 ;  /* 0x0000000000017941 */ /* 0x000fea0003800000 */
.L_x_192:
        /* <DEDUP_REMOVED lines=9> */
.L_x_195:
[----:B------:R-:W-:Y:S05]  /*5a90*/  BSYNC B1 ;  /* 0x0000000000017941 */ /* 0x000fea0003800000 */
.L_x_194:
        /* <DEDUP_REMOVED lines=9> */
.L_x_197:
[----:B------:R-:W-:Y:S05]  /*5b30*/  BSYNC B1 ;  /* 0x0000000000017941 */ /* 0x000fea0003800000 */
.L_x_196:
        /* <DEDUP_REMOVED lines=10> */
.L_x_199:
[----:B------:R-:W-:Y:S05]  /*5be0*/  BSYNC B1 ;  /* 0x0000000000017941 */ /* 0x000fea0003800000 */
.L_x_198:
        /* <DEDUP_REMOVED lines=10> */
.L_x_201:
[----:B------:R-:W-:Y:S05]  /*5c90*/  BSYNC B1 ;  /* 0x0000000000017941 */ /* 0x000fea0003800000 */
.L_x_200:
        /* <DEDUP_REMOVED lines=9> */
.L_x_203:
[----:B------:R-:W-:Y:S05]  /*5d30*/  BSYNC B1 ;  /* 0x0000000000017941 */ /* 0x000fea0003800000 */
.L_x_202:
        /* <DEDUP_REMOVED lines=9> */
.L_x_205:
[----:B------:R-:W-:Y:S05]  /*5dd0*/  BSYNC B1 ;  /* 0x0000000000017941 */ /* 0x000fea0003800000 */
.L_x_204:
        /* <DEDUP_REMOVED lines=10> */
.L_x_207:
[----:B------:R-:W-:Y:S05]  /*5e80*/  BSYNC B1 ;  /* 0x0000000000017941 */ /* 0x000fea0003800000 */
.L_x_206:
        /* <DEDUP_REMOVED lines=10> */
.L_x_209:
[----:B------:R-:W-:Y:S05]  /*5f30*/  BSYNC B1 ;  /* 0x0000000000017941 */ /* 0x000fea0003800000 */
.L_x_208:
        /* <DEDUP_REMOVED lines=9> */
.L_x_211:
[----:B------:R-:W-:Y:S05]  /*5fd0*/  BSYNC B1 ;  /* 0x0000000000017941 */ /* 0x000fea0003800000 */
.L_x_210:
        /* <DEDUP_REMOVED lines=9> */
.L_x_213:
[----:B------:R-:W-:Y:S05]  /*6070*/  BSYNC B1 ;  /* 0x0000000000017941 */ /* 0x000fea0003800000 */
.L_x_212:
        /* <DEDUP_REMOVED lines=10> */
.L_x_215:
[----:B------:R-:W-:Y:S05]  /*6120*/  BSYNC B1 ;  /* 0x0000000000017941 */ /* 0x000fea0003800000 */
.L_x_214:
        /* <DEDUP_REMOVED lines=10> */
.L_x_217:
[----:B------:R-:W-:Y:S05]  /*61d0*/  BSYNC B1 ;  /* 0x0000000000017941 */ /* 0x000fea0003800000 */
.L_x_216:
[----:B01-345:R-:W-:Y:S01]  /*61e0*/  HADD2.F32 R6, -RZ, R133.H0_H0 ;  /* 0x20000085ff067230 */ /* 0x03bfe20000004100 */
        /* <DEDUP_REMOVED lines=8> */
.L_x_219:
[----:B------:R-:W-:Y:S05]  /*6270*/  BSYNC B1 ;  /* 0x0000000000017941 */ /* 0x000fea0003800000 */
.L_x_218:
[----:B0----5:R-:W-:Y:S01]  /*6280*/  HADD2.F32 R4, -RZ, R133.H0_H0 ;  /* 0x20000085ff047230 */ /* 0x021fe20000004100 */
[----:B------:R-:W-:Y:S01]  /*6290*/  ISETP.GT.AND P0, PT, R8, 0x8, P0 ;  /* 0x000000080800780c */ /* 0x000fe20000704270 */
[----:B------:R-:W-:Y:S01]  /*62a0*/  @P1 IMAD.MOV.U32 R5, RZ, RZ, R13 ;  /* 0x000000ffff051224 */ /* 0x000fe200078e000d */
[----:B------:R-:W-:Y:S02]  /*62b0*/  BSSY B1, `(.L_x_220) ;  /* 0x0000008000017945 */ /* 0x000fe40003800000 */
[----:B------:R-:W-:Y:S01]  /*62c0*/  FMUL R3, R4, R123 ;  /* 0x0000007b04037220 */ /* 0x000fe20000400000 */
[----:B------:R-:W-:-:S03]  /*62d0*/  @P1 IMAD.MOV.U32 R4, RZ, RZ, R12 ;  /* 0x000000ffff041224 */ /* 0x000fc600078e000c */
[----:B------:R-:W-:-:S05]  /*62e0*/  FFMA R3, R118, R122, R3 ;  /* 0x0000007a76037223 */ /* 0x000fca0000000003 */
[----:B------:R-:W-:-:S05]  /*62f0*/  F2FP.F16.F32.PACK_AB R3, RZ, R3 ;  /* 0x00000003ff03723e */ /* 0x000fca00000000ff */
[----:B------:R0:W-:Y:S01]  /*6300*/  @P1 STG.E.U16 desc[UR38][R4.64+0x170], R3 ;  /* 0x0001700304001986 */ /* 0x0001e2000c101526 */
[----:B------:R-:W-:Y:S05]  /*6310*/  @!P0 BRA `(.L_x_221) ;  /* 0x0000000000048947 */ /* 0x000fea0003800000 */
[----:B------:R3:W5:Y:S02]  /*6320*/  LDG.E.LTC128B.U16 R133, desc[UR38][R10.64+0x172] ;  /* 0x000172260a857981 */ /* 0x000764000c1e1520 */
.L_x_221:
[----:B------:R-:W-:Y:S05]  /*6330*/  BSYNC B1 ;  /* 0x0000000000017941 */ /* 0x000fea0003800000 */
.L_x_220:
[----:B------:R-:W-:Y:S05]  /*6340*/  @!P0 BRA `(.L_x_222) ;  /* 0x0000001800f08947 */ /* 0x000fea0003800000 */
[----:B0----5:R-:W-:-:S05]  /*6350*/  HADD2.F32 R4, -RZ, R133.H0_H0 ;  /* 0x20000085ff047230 */ /* 0x021fca0000004100 */
[----:B------:R-:W-:-:S04]  /*6360*/  FMUL R4, R4, R123 ;  /* 0x0000007b04047220 */ /* 0x000fc80000400000 */
[----:B------:R-:W-:-:S05]  /*6370*/  FFMA R4, R119, R122, R4 ;  /* 0x0000007a77047223 */ /* 0x000fca0000000004 */
[----:B------:R-:W-:-:S05]  /*6380*/  F2FP.F16.F32.PACK_AB R4, RZ, R4 ;  /* 0x00000004ff04723e */ /* 0x000fca00000000ff */
[----:B------:R4:W-:Y:S01]  /*6390*/  STG.E.U16 desc[UR38][R12.64+0x172], R4 ;  /* 0x000172040c007986 */ /* 0x0009e2000c101526 */
[----:B------:R-:W-:Y:S05]  /*63a0*/  BRA `(.L_x_222) ;  /* 0x0000001800d87947 */ /* 0x000fea0003800000 */
.L_x_33:
[----:B------:R-:W-:Y:S01]  /*63b0*/  ISETP.GT.AND P3, PT, R3, 0x1, PT ;  /* 0x000000010300780c */ /* 0x000fe20003f64270 */
[----:B------:R-:W-:Y:S01]  /*63c0*/  ULDC.64 UR4, c[0x0][0x5c0] ;  /* 0x0001700000047ab9 */ /* 0x000fe20000000a00 */
[-C--:B------:R-:W-:Y:S01]  /*63d0*/  FMUL R24, R24, R122.reuse ;  /* 0x0000007a18187220 */ /* 0x080fe20000400000 */
[----:B------:R-:W-:Y:S01]  /*63e0*/  LEA R4, P4, R138, UR4, 0x1 ;  /* 0x000000048a047c11 */ /* 0x000fe2000f8808ff */
[-C--:B------:R-:W-:Y:S01]  /*63f0*/  FMUL R25, R25, R122.reuse ;  /* 0x0000007a19197220 */ /* 0x080fe20000400000 */
[----:B------:R-:W-:Y:S01]  /*6400*/  ISETP.GT.AND P0, PT, R8, RZ, P3 ;  /* 0x000000ff0800720c */ /* 0x000fe20001f04270 */
[----:B------:R-:W-:Y:S01]  /*6410*/  FMUL R26, R26, R122 ;  /* 0x0000007a1a1a7220 */ /* 0x000fe20000400000 */
[----:B------:R-:W-:Y:S01]  /*6420*/  F2FP.F16.F32.PACK_AB R24, RZ, R24 ;  /* 0x00000018ff18723e */ /* 0x000fe200000000ff */
[-C--:B------:R-:W-:Y:S01]  /*6430*/  FMUL R27, R27, R122.reuse ;  /* 0x0000007a1b1b7220 */ /* 0x080fe20000400000 */
[----:B------:R-:W-:Y:S01]  /*6440*/  LEA.HI.X R5, R138, UR5, R145, 0x1, P4 ;  /* 0x000000058a057c11 */ /* 0x000fe2000a0f0c91 */
[-C--:B------:R-:W-:Y:S01]  /*6450*/  FMUL R28, R28, R122.reuse ;  /* 0x0000007a1c1c7220 */ /* 0x080fe20000400000 */
[----:B------:R-:W-:Y:S01]  /*6460*/  F2FP.F16.F32.PACK_AB R25, RZ, R25 ;  /* 0x00000019ff19723e */ /* 0x000fe200000000ff */
[-C--:B------:R-:W-:Y:S01]  /*6470*/  FMUL R29, R29, R122.reuse ;  /* 0x0000007a1d1d7220 */ /* 0x080fe20000400000 */
[----:B------:R-:W-:Y:S01]  /*6480*/  ISETP.GT.AND P2, PT, R8, 0x8, P2 ;  /* 0x000000080800780c */ /* 0x000fe20001744270 */
[----:B------:R-:W-:Y:S01]  /*6490*/  @P1 STG.E.U16 desc[UR38][R4.64], R24 ;  /* 0x0000001804001986 */ /* 0x000fe2000c101526 */
[----:B------:R-:W-:Y:S01]  /*64a0*/  ISETP.GT.AND P1, PT, R3, 0x8, PT ;  /* 0x000000080300780c */ /* 0x000fe20003f24270 */
[----:B------:R-:W-:Y:S01]  /*64b0*/  FMUL R30, R30, R122 ;  /* 0x0000007a1e1e7220 */ /* 0x000fe20000400000 */
[C---:B------:R-:W-:Y:S01]  /*64c0*/  SHF.L.U64.HI R7, R127.reuse, 0x1, R126 ;  /* 0x000000017f077819 */ /* 0x040fe2000001027e */
[----:B------:R-:W-:Y:S01]  /*64d0*/  @P0 STG.E.U16 desc[UR38][R4.64+0x2], R25 ;  /* 0x0000021904000986 */ /* 0x000fe2000c101526 */
[----:B------:R-:W-:Y:S01]  /*64e0*/  LEA R6, P5, R127, R4, 0x1 ;  /* 0x000000047f067211 */ /* 0x000fe200078a08ff */
[-C--:B------:R-:W-:Y:S01]  /*64f0*/  FMUL R31, R31, R122.reuse ;  /* 0x0000007a1f1f7220 */ /* 0x080fe20000400000 */
[----:B------:R-:W-:Y:S01]  /*6500*/  ISETP.GT.AND P3, PT, R8, 0x8, P3 ;  /* 0x000000080800780c */ /* 0x000fe20001f64270 */
[-C--:B------:R-:W-:Y:S01]  /*6510*/  FMUL R32, R32, R122.reuse ;  /* 0x0000007a20207220 */ /* 0x080fe20000400000 */
[----:B------:R-:W-:Y:S01]  /*6520*/  ISETP.GT.AND P0, PT, R3, 0x9, PT ;  /* 0x000000090300780c */ /* 0x000fe20003f04270 */
[----:B------:R-:W-:Y:S01]  /*6530*/  IMAD.X R7, R7, 0x1, R5, P5 ;  /* 0x0000000107077824 */ /* 0x000fe200028e0605 */
[----:B------:R-:W-:Y:S01]  /*6540*/  ISETP.GT.AND P4, PT, R8, RZ, P1 ;  /* 0x000000ff0800720c */ /* 0x000fe20000f84270 */
[----:B------:R-:W-:Y:S01]  /*6550*/  FMUL R33, R33, R122 ;  /* 0x0000007a21217220 */ /* 0x000fe20000400000 */
[----:B------:R-:W-:Y:S01]  /*6560*/  F2FP.F16.F32.PACK_AB R26, RZ, R26 ;  /* 0x0000001aff1a723e */ /* 0x000fe200000000ff */
[-C--:B------:R-:W-:Y:S01]  /*6570*/  FMUL R34, R34, R122.reuse ;  /* 0x0000007a22227220 */ /* 0x080fe20000400000 */
[----:B------:R-:W-:Y:S01]  /*6580*/  ISETP.GT.AND P5, PT, R8, RZ, P0 ;  /* 0x000000ff0800720c */ /* 0x000fe200007a4270 */
[----:B------:R-:W-:Y:S01]  /*6590*/  FMUL R35, R35, R122 ;  /* 0x0000007a23237220 */ /* 0x000fe20000400000 */
[----:B------:R-:W-:Y:S01]  /*65a0*/  F2FP.F16.F32.PACK_AB R27, RZ, R27 ;  /* 0x0000001bff1b723e */ /* 0x000fe200000000ff */
[----:B------:R-:W-:Y:S01]  /*65b0*/  @P2 STG.E.U16 desc[UR38][R6.64], R26 ;  /* 0x0000001a06002986 */ /* 0x000fe2000c101526 */
[----:B------:R-:W-:Y:S01]  /*65c0*/  F2FP.F16.F32.PACK_AB R28, RZ, R28 ;  /* 0x0000001cff1c723e */ /* 0x000fe200000000ff */
[-C--:B------:R-:W-:Y:S01]  /*65d0*/  FMUL R36, R36, R122.reuse ;  /* 0x0000007a24247220 */ /* 0x080fe20000400000 */
[C---:B------:R-:W-:Y:S01]  /*65e0*/  ISETP.GT.AND P2, PT, R8.reuse, 0x8, P1 ;  /* 0x000000080800780c */ /* 0x040fe20000f44270 */
[----:B------:R-:W-:Y:S01]  /*65f0*/  @P3 STG.E.U16 desc[UR38][R6.64+0x2], R27 ;  /* 0x0000021b06003986 */ /* 0x000fe2000c101526 */
[----:B------:R-:W-:Y:S01]  /*6600*/  ISETP.GT.AND P1, PT, R3, 0x10, PT ;  /* 0x000000100300780c */ /* 0x000fe20003f24270 */
[-C--:B------:R-:W-:Y:S01]  /*6610*/  FMUL R37, R37, R122.reuse ;  /* 0x0000007a25257220 */ /* 0x080fe20000400000 */
[----:B------:R-:W-:Y:S01]  /*6620*/  F2FP.F16.F32.PACK_AB R29, RZ, R29 ;  /* 0x0000001dff1d723e */ /* 0x000fe200000000ff */
[----:B------:R-:W-:Y:S01]  /*6630*/  @P4 STG.E.U16 desc[UR38][R4.64+0x10], R28 ;  /* 0x0000101c04004986 */ /* 0x000fe2000c101526 */
[----:B------:R-:W-:Y:S01]  /*6640*/  ISETP.GT.AND P3, PT, R8, 0x8, P0 ;  /* 0x000000080800780c */ /* 0x000fe20000764270 */
[-C--:B------:R-:W-:Y:S01]  /*6650*/  FMUL R38, R38, R122.reuse ;  /* 0x0000007a26267220 */ /* 0x080fe20000400000 */
[----:B------:R-:W-:Y:S01]  /*6660*/  ISETP.GT.AND P0, PT, R3, 0x11, PT ;  /* 0x000000110300780c */ /* 0x000fe20003f04270 */
[----:B------:R-:W-:Y:S01]  /*6670*/  @P5 STG.E.U16 desc[UR38][R4.64+0x12], R29 ;  /* 0x0000121d04005986 */ /* 0x000fe2000c101526 */
        /* <DEDUP_REMOVED lines=268> */
[----:B------:R-:W-:-:S02]  /*7740*/  F2FP.F16.F32.PACK_AB R84, RZ, R84 ;  /* 0x00000054ff54723e */ /* 0x000fc400000000ff */
[C---:B------:R-:W-:Y:S01]  /*7750*/  ISETP.GT.AND P2, PT, R8.reuse, 0x8, P1 ;  /* 0x000000080800780c */ /* 0x040fe20000f44270 */
[----:B------:R-:W-:Y:S01]  /*7760*/  @P3 STG.E.U16 desc[UR38][R6.64+0xe2], R83 ;  /* 0x0000e25306003986 */ /* 0x000fe2000c101526 */
[C---:B------:R-:W-:Y:S02]  /*7770*/  ISETP.GT.AND P1, PT, R3.reuse, 0x80, PT ;  /* 0x000000800300780c */ /* 0x040fe40003f24270 */
[----:B------:R-:W-:Y:S01]  /*7780*/  F2FP.F16.F32.PACK_AB R85, RZ, R85 ;  /* 0x00000055ff55723e */ /* 0x000fe200000000ff */
[----:B------:R-:W-:Y:S01]  /*7790*/  @P4 STG.E.U16 desc[UR38][R4.64+0xf0], R84 ;  /* 0x0000f05404004986 */ /* 0x000fe2000c101526 */
[C---:B------:R-:W-:Y:S02]  /*77a0*/  ISETP.GT.AND P3, PT, R8.reuse, 0x8, P0 ;  /* 0x000000080800780c */ /* 0x040fe40000764270 */
[----:B------:R-:W-:Y:S01]  /*77b0*/  ISETP.GT.AND P0, PT, R3, 0x81, PT ;  /* 0x000000810300780c */ /* 0x000fe20003f04270 */
[----:B------:R-:W-:Y:S01]  /*77c0*/  @P5 STG.E.U16 desc[UR38][R4.64+0xf2], R85 ;  /* 0x0000f25504005986 */ /* 0x000fe2000c101526 */
[----:B------:R-:W-:-:S02]  /*77d0*/  ISETP.GT.AND P4, PT, R8, RZ, P1 ;  /* 0x000000ff0800720c */ /* 0x000fc40000f84270 */
[----:B------:R-:W-:Y:S02]  /*77e0*/  F2FP.F16.F32.PACK_AB R86, RZ, R86 ;  /* 0x00000056ff56723e */ /* 0x000fe400000000ff */
[C---:B------:R-:W-:Y:S02]  /*77f0*/  ISETP.GT.AND P5, PT, R8.reuse, RZ, P0 ;  /* 0x000000ff0800720c */ /* 0x040fe400007a4270 */
[----:B------:R-:W-:Y:S01]  /*7800*/  F2FP.F16.F32.PACK_AB R87, RZ, R87 ;  /* 0x00000057ff57723e */ /* 0x000fe200000000ff */
[----:B------:R-:W-:Y:S01]  /*7810*/  @P2 STG.E.U16 desc[UR38][R6.64+0xf0], R86 ;  /* 0x0000f05606002986 */ /* 0x000fe2000c101526 */
[----:B------:R-:W-:Y:S02]  /*7820*/  F2FP.F16.F32.PACK_AB R88, RZ, R88 ;  /* 0x00000058ff58723e */ /* 0x000fe400000000ff */
[----:B------:R-:W-:Y:S01]  /*7830*/  ISETP.GT.AND P2, PT, R8, 0x8, P1 ;  /* 0x000000080800780c */ /* 0x000fe20000f44270 */
[----:B------:R-:W-:Y:S01]  /*7840*/  @P3 STG.E.U16 desc[UR38][R6.64+0xf2], R87 ;  /* 0x0000f25706003986 */ /* 0x000fe2000c101526 */
[----:B------:R-:W-:-:S02]  /*7850*/  ISETP.GT.AND P1, PT, R3, 0x88, PT ;  /* 0x000000880300780c */ /* 0x000fc40003f24270 */
[----:B------:R-:W-:Y:S01]  /*7860*/  F2FP.F16.F32.PACK_AB R89, RZ, R89 ;  /* 0x00000059ff59723e */ /* 0x000fe200000000ff */
[----:B------:R-:W-:Y:S01]  /*7870*/  @P4 STG.E.U16 desc[UR38][R4.64+0x100], R88 ;  /* 0x0001005804004986 */ /* 0x000fe2000c101526 */
[C---:B------:R-:W-:Y:S02]  /*7880*/  ISETP.GT.AND P3, PT, R8.reuse, 0x8, P0 ;  /* 0x000000080800780c */ /* 0x040fe40000764270 */
[----:B------:R-:W-:Y:S01]  /*7890*/  ISETP.GT.AND P0, PT, R3, 0x89, PT ;  /* 0x000000890300780c */ /* 0x000fe20003f04270 */
[----:B------:R-:W-:Y:S01]  /*78a0*/  @P5 STG.E.U16 desc[UR38][R4.64+0x102], R89 ;  /* 0x0001025904005986 */ /* 0x000fe2000c101526 */
[C---:B------:R-:W-:Y:S02]  /*78b0*/  ISETP.GT.AND P4, PT, R8.reuse, RZ, P1 ;  /* 0x000000ff0800720c */ /* 0x040fe40000f84270 */
[----:B------:R-:W-:Y:S02]  /*78c0*/  F2FP.F16.F32.PACK_AB R90, RZ, R90 ;  /* 0x0000005aff5a723e */ /* 0x000fe400000000ff */
[----:B------:R-:W-:-:S02]  /*78d0*/  ISETP.GT.AND P5, PT, R8, RZ, P0 ;  /* 0x000000ff0800720c */ /* 0x000fc400007a4270 */
[----:B------:R-:W-:Y:S01]  /*78e0*/  F2FP.F16.F32.PACK_AB R91, RZ, R91 ;  /* 0x0000005bff5b723e */ /* 0x000fe200000000ff */
[----:B------:R-:W-:Y:S01]  /*78f0*/  @P2 STG.E.U16 desc[UR38][R6.64+0x100], R90 ;  /* 0x0001005a06002986 */ /* 0x000fe2000c101526 */
[----:B------:R-:W-:Y:S02]  /*7900*/  F2FP.F16.F32.PACK_AB R92, RZ, R92 ;  /* 0x0000005cff5c723e */ /* 0x000fe400000000ff */
[C---:B------:R-:W-:Y:S01]  /*7910*/  ISETP.GT.AND P2, PT, R8.reuse, 0x8, P1 ;  /* 0x000000080800780c */ /* 0x040fe20000f44270 */
[----:B------:R-:W-:Y:S01]  /*7920*/  @P3 STG.E.U16 desc[UR38][R6.64+0x102], R91 ;  /* 0x0001025b06003986 */ /* 0x000fe2000c101526 */
[----:B------:R-:W-:Y:S02]  /*7930*/  ISETP.GT.AND P1, PT, R3, 0x90, PT ;  /* 0x000000900300780c */ /* 0x000fe40003f24270 */
[----:B------:R-:W-:Y:S01]  /*7940*/  F2FP.F16.F32.PACK_AB R93, RZ, R93 ;  /* 0x0000005dff5d723e */ /* 0x000fe200000000ff */
[----:B------:R-:W-:Y:S01]  /*7950*/  @P4 STG.E.U16 desc[UR38][R4.64+0x110], R92 ;  /* 0x0001105c04004986 */ /* 0x000fe2000c101526 */
[----:B------:R-:W-:-:S02]  /*7960*/  ISETP.GT.AND P3, PT, R8, 0x8, P0 ;  /* 0x000000080800780c */ /* 0x000fc40000764270 */
[----:B------:R-:W-:Y:S01]  /*7970*/  ISETP.GT.AND P0, PT, R3, 0x91, PT ;  /* 0x000000910300780c */ /* 0x000fe20003f04270 */
[----:B------:R-:W-:Y:S01]  /*7980*/  @P5 STG.E.U16 desc[UR38][R4.64+0x112], R93 ;  /* 0x0001125d04005986 */ /* 0x000fe2000c101526 */
[C---:B------:R-:W-:Y:S02]  /*7990*/  ISETP.GT.AND P4, PT, R8.reuse, RZ, P1 ;  /* 0x000000ff0800720c */ /* 0x040fe40000f84270 */
[----:B------:R-:W-:Y:S02]  /*79a0*/  F2FP.F16.F32.PACK_AB R94, RZ, R94 ;  /* 0x0000005eff5e723e */ /* 0x000fe400000000ff */
[----:B------:R-:W-:Y:S02]  /*79b0*/  ISETP.GT.AND P5, PT, R8, RZ, P0 ;  /* 0x000000ff0800720c */ /* 0x000fe400007a4270 */
        /* <DEDUP_REMOVED lines=26> */
[----:B------:R-:W-:Y:S02]  /*7b60*/  ISETP.GT.AND P5, PT, R8, RZ, P0 ;  /* 0x000000ff0800720c */ /* 0x000fe400007a4270 */
[----:B------:R-:W-:-:S02]  /*7b70*/  F2FP.F16.F32.PACK_AB R102, RZ, R102 ;  /* 0x00000066ff66723e */ /* 0x000fc400000000ff */
[----:B------:R-:W-:Y:S02]  /*7b80*/  F2FP.F16.F32.PACK_AB R103, RZ, R103 ;  /* 0x00000067ff67723e */ /* 0x000fe400000000ff */
[----:B------:R-:W-:Y:S01]  /*7b90*/  F2FP.F16.F32.PACK_AB R104, RZ, R104 ;  /* 0x00000068ff68723e */ /* 0x000fe200000000ff */
[----:B------:R-:W-:Y:S01]  /*7ba0*/  @P2 STG.E.U16 desc[UR38][R6.64+0x130], R102 ;  /* 0x0001306606002986 */ /* 0x000fe2000c101526 */
[----:B------:R-:W-:Y:S02]  /*7bb0*/  F2FP.F16.F32.PACK_AB R105, RZ, R105 ;  /* 0x00000069ff69723e */ /* 0x000fe400000000ff */
[C---:B------:R-:W-:Y:S01]  /*7bc0*/  ISETP.GT.AND P1, PT, R8.reuse, 0x8, P1 ;  /* 0x000000080800780c */ /* 0x040fe20000f24270 */
[----:B------:R-:W-:Y:S01]  /*7bd0*/  @P3 STG.E.U16 desc[UR38][R6.64+0x132], R103 ;  /* 0x0001326706003986 */ /* 0x000fe2000c101526 */
[----:B------:R-:W-:Y:S02]  /*7be0*/  ISETP.GT.AND P2, PT, R8, 0x8, P0 ;  /* 0x000000080800780c */ /* 0x000fe40000744270 */
[C---:B------:R-:W-:Y:S01]  /*7bf0*/  ISETP.GT.AND P0, PT, R3.reuse, 0xa9, PT ;  /* 0x000000a90300780c */ /* 0x040fe20003f04270 */
[----:B------:R-:W-:Y:S01]  /*7c00*/  @P4 STG.E.U16 desc[UR38][R4.64+0x140], R104 ;  /* 0x0001406804004986 */ /* 0x000fe2000c101526 */
[----:B------:R-:W-:-:S02]  /*7c10*/  ISETP.GT.AND P4, PT, R3, 0xa8, PT ;  /* 0x000000a80300780c */ /* 0x000fc40003f84270 */
[----:B------:R-:W-:Y:S01]  /*7c20*/  F2FP.F16.F32.PACK_AB R106, RZ, R106 ;  /* 0x0000006aff6a723e */ /* 0x000fe200000000ff */
[----:B------:R-:W-:Y:S01]  /*7c30*/  @P5 STG.E.U16 desc[UR38][R4.64+0x142], R105 ;  /* 0x0001426904005986 */ /* 0x000fe2000c101526 */
[C---:B------:R-:W-:Y:S02]  /*7c40*/  ISETP.GT.AND P5, PT, R8.reuse, RZ, P4 ;  /* 0x000000ff0800720c */ /* 0x040fe400027a4270 */
[----:B------:R-:W-:Y:S01]  /*7c50*/  F2FP.F16.F32.PACK_AB R107, RZ, R107 ;  /* 0x0000006bff6b723e */ /* 0x000fe200000000ff */
[----:B------:R-:W-:Y:S01]  /*7c60*/  @P1 STG.E.U16 desc[UR38][R6.64+0x140], R106 ;  /* 0x0001406a06001986 */ /* 0x000fe2000c101526 */
[----:B------:R-:W-:Y:S02]  /*7c70*/  F2FP.F16.F32.PACK_AB R108, RZ, R108 ;  /* 0x0000006cff6c723e */ /* 0x000fe400000000ff */
[C---:B------:R-:W-:Y:S01]  /*7c80*/  ISETP.GT.AND P3, PT, R8.reuse, RZ, P0 ;  /* 0x000000ff0800720c */ /* 0x040fe20000764270 */
[----:B------:R-:W-:Y:S01]  /*7c90*/  @P2 STG.E.U16 desc[UR38][R6.64+0x142], R107 ;  /* 0x0001426b06002986 */ /* 0x000fe2000c101526 */
[----:B------:R-:W-:-:S02]  /*7ca0*/  ISETP.GT.AND P4, PT, R8, 0x8, P4 ;  /* 0x000000080800780c */ /* 0x000fc40002784270 */
[----:B------:R-:W-:Y:S02]  /*7cb0*/  F2FP.F16.F32.PACK_AB R109, RZ, R109 ;  /* 0x0000006dff6d723e */ /* 0x000fe400000000ff */
[----:B------:R-:W-:Y:S01]  /*7cc0*/  F2FP.F16.F32.PACK_AB R110, RZ, R110 ;  /* 0x0000006eff6e723e */ /* 0x000fe200000000ff */
[----:B------:R-:W-:Y:S01]  /*7cd0*/  @P5 STG.E.U16 desc[UR38][R4.64+0x150], R108 ;  /* 0x0001506c04005986 */ /* 0x000fe2000c101526 */
[----:B------:R-:W-:Y:S02]  /*7ce0*/  ISETP.GT.AND P5, PT, R8, 0x8, P0 ;  /* 0x000000080800780c */ /* 0x000fe400007a4270 */
[----:B------:R-:W-:Y:S02]  /*7cf0*/  F2FP.F16.F32.PACK_AB R111, RZ, R111 ;  /* 0x0000006fff6f723e */ /* 0x000fe400000000ff */
        /* <DEDUP_REMOVED lines=8> */
[----:B------:R-:W-:Y:S02]  /*7d80*/  ISETP.GT.AND P5, PT, R8, RZ, P0 ;  /* 0x000000ff0800720c */ /* 0x000fe400007a4270 */
[C---:B------:R-:W-:Y:S02]  /*7d90*/  ISETP.GT.AND P2, PT, R3.reuse, 0xb8, PT ;  /* 0x000000b80300780c */ /* 0x040fe40003f44270 */
[----:B------:R-:W-:-:S02]  /*7da0*/  ISETP.GT.AND P1, PT, R3, 0xb9, PT ;  /* 0x000000b90300780c */ /* 0x000fc40003f24270 */
[C---:B------:R-:W-:Y:S02]  /*7db0*/  ISETP.GT.AND P3, PT, R8.reuse, 0x8, P3 ;  /* 0x000000080800780c */ /* 0x040fe40001f64270 */
[C---:B------:R-:W-:Y:S01]  /*7dc0*/  ISETP.GT.AND P0, PT, R8.reuse, 0x8, P0 ;  /* 0x000000080800780c */ /* 0x040fe20000704270 */
[----:B------:R-:W-:Y:S01]  /*7dd0*/  @P4 STG.E.U16 desc[UR38][R4.64+0x160], R112 ;  /* 0x0001607004004986 */ /* 0x000fe2000c101526 */
[C---:B------:R-:W-:Y:S02]  /*7de0*/  ISETP.GT.AND P4, PT, R8.reuse, RZ, P1 ;  /* 0x000000ff0800720c */ /* 0x040fe40000f84270 */
[----:B------:R-:W-:Y:S01]  /*7df0*/  F2FP.F16.F32.PACK_AB R114, RZ, R114 ;  /* 0x00000072ff72723e */ /* 0x000fe200000000ff */
[----:B------:R-:W-:Y:S01]  /*7e00*/  @P5 STG.E.U16 desc[UR38][R4.64+0x162], R113 ;  /* 0x0001627104005986 */ /* 0x000fe2000c101526 */
[C---:B------:R-:W-:Y:S02]  /*7e10*/  ISETP.GT.AND P5, PT, R8.reuse, RZ, P2 ;  /* 0x000000ff0800720c */ /* 0x040fe400017a4270 */
[----:B------:R-:W-:-:S02]  /*7e20*/  ISETP.GT.AND P2, PT, R8, 0x8, P2 ;  /* 0x000000080800780c */ /* 0x000fc40001744270 */
[----:B------:R-:W-:Y:S01]  /*7e30*/  F2FP.F16.F32.PACK_AB R115, RZ, R115 ;  /* 0x00000073ff73723e */ /* 0x000fe200000000ff */
[----:B------:R-:W-:Y:S01]  /*7e40*/  @P3 STG.E.U16 desc[UR38][R6.64+0x160], R114 ;  /* 0x0001607206003986 */ /* 0x000fe2000c101526 */
[----:B------:R-:W-:Y:S02]  /*7e50*/  ISETP.GT.AND P1, PT, R8, 0x8, P1 ;  /* 0x000000080800780c */ /* 0x000fe40000f24270 */
[----:B------:R-:W-:Y:S01]  /*7e60*/  F2FP.F16.F32.PACK_AB R116, RZ, R116 ;  /* 0x00000074ff74723e */ /* 0x000fe200000000ff */
[----:B------:R-:W-:Y:S01]  /*7e70*/  @P0 STG.E.U16 desc[UR38][R6.64+0x162], R115 ;  /* 0x0001627306000986 */ /* 0x000fe2000c101526 */
[----:B------:R-:W-:Y:S02]  /*7e80*/  F2FP.F16.F32.PACK_AB R117, RZ, R117 ;  /* 0x00000075ff75723e */ /* 0x000fe400000000ff */
[----:B------:R-:W-:Y:S01]  /*7e90*/  F2FP.F16.F32.PACK_AB R118, RZ, R118 ;  /* 0x00000076ff76723e */ /* 0x000fe200000000ff */
[----:B------:R-:W-:Y:S01]  /*7ea0*/  @P5 STG.E.U16 desc[UR38][R4.64+0x170], R116 ;  /* 0x0001707404005986 */ /* 0x000fe2000c101526 */
[----:B------:R-:W-:-:S03]  /*7eb0*/  F2FP.F16.F32.PACK_AB R119, RZ, R119 ;  /* 0x00000077ff77723e */ /* 0x000fc600000000ff */
[----:B------:R0:W-:Y:S02]  /*7ec0*/  @P4 STG.E.U16 desc[UR38][R4.64+0x172], R117 ;  /* 0x0001727504004986 */ /* 0x0001e4000c101526 */
[----:B0-----:R-:W-:Y:S02]  /*7ed0*/  @P2 IMAD.MOV.U32 R4, RZ, RZ, R6 ;  /* 0x000000ffff042224 */ /* 0x001fe400078e0006 */
[----:B------:R-:W-:-:S05]  /*7ee0*/  @P2 IMAD.MOV.U32 R5, RZ, RZ, R7 ;  /* 0x000000ffff052224 */ /* 0x000fca00078e0007 */
[----:B------:R0:W-:Y:S04]  /*7ef0*/  @P2 STG.E.U16 desc[UR38][R4.64+0x170], R118 ;  /* 0x0001707604002986 */ /* 0x0001e8000c101526 */
[----:B------:R0:W-:Y:S02]  /*7f00*/  @P1 STG.E.U16 desc[UR38][R6.64+0x172], R119 ;  /* 0x0001727706001986 */ /* 0x0001e4000c101526 */
.L_x_222:
[----:B------:R-:W-:Y:S05]  /*7f10*/  BSYNC B0 ;  /* 0x0000000000007941 */ /* 0x000fea0003800000 */
.L_x_32:
[----:B------:R-:W-:Y:S01]  /*7f20*/  IADD3 R16, P0, R16, UR36, RZ ;  /* 0x0000002410107c10 */ /* 0x000fe2000ff1e0ff */
[----:B------:R-:W-:Y:S01]  /*7f30*/  ULDC.64 UR4, c[0x0][0x650] ;  /* 0x0001940000047ab9 */ /* 0x000fe20000000a00 */
[----:B0-----:R-:W-:Y:S01]  /*7f40*/  PRMT R3, RZ, 0x7610, R3 ;  /* 0x00007610ff037816 */ /* 0x001fe20000000003 */
[----:B------:R-:W-:Y:S01]  /*7f50*/  IMAD.MOV.U32 R132, RZ, RZ, -0x1 ;  /* 0xffffffffff847424 */ /* 0x000fe200078e00ff */
[----:B------:R-:W-:Y:S01]  /*7f60*/  IADD3.X R17, R17, UR42, RZ, P0, !PT ;  /* 0x0000002a11117c10 */ /* 0x000fe200087fe4ff */
[----:B------:R-:W-:Y:S01]  /*7f70*/  IMAD.MOV.U32 R23, RZ, RZ, -0x1 ;  /* 0xffffffffff177424 */ /* 0x000fe200078e00ff */
[----:B------:R-:W-:-:S04]  /*7f80*/  ISETP.GE.U32.AND P0, PT, R16, UR4, PT ;  /* 0x0000000410007c0c */ /* 0x000fc8000bf06070 */
[----:B------:R-:W-:-:S13]  /*7f90*/  ISETP.GE.U32.AND.EX P0, PT, R17, UR5, PT, P0 ;  /* 0x0000000511007c0c */ /* 0x000fda000bf06100 */
[----:B------:R-:W-:Y:S05]  /*7fa0*/  @P0 BRA `(.L_x_223) ;  /* 0x0000000400500947 */ /* 0x000fea0003800000 */
[----:B-123--:R-:W0:Y:S01]  /*7fb0*/  LDC.64 R10, c[0x0][0x628] ;  /* 0x00018a00ff0a7b82 */ /* 0x00ee220000000a00 */
[----:B----4-:R-:W1:Y:S01]  /*7fc0*/  S2R R12, SR_CTAID.X ;  /* 0x00000000000c7919 */ /* 0x010e620000002500 */
[----:B------:R-:W-:Y:S02]  /*7fd0*/  IMAD.MOV.U32 R8, RZ, RZ, R16 ;  /* 0x000000ffff087224 */ /* 0x000fe400078e0010 */
[----:B------:R-:W-:Y:S01]  /*7fe0*/  IMAD.MOV.U32 R9, RZ, RZ, R17 ;  /* 0x000000ffff097224 */ /* 0x000fe200078e0011 */
[----:B------:R-:W2:Y:S03]  /*7ff0*/  S2R R20, SR_CTAID.Y ;  /* 0x0000000000147919 */ /* 0x000ea60000002600 */
[----:B------:R-:W3:Y:S08]  /*8000*/  LDC R0, c[0x0][0x630] ;  /* 0x00018c00ff007b82 */ /* 0x000ef00000000800 */
[----:B------:R-:W4:Y:S01]  /*8010*/  LDC.64 R14, c[0x0][0x620] ;  /* 0x00018800ff0e7b82 */ /* 0x000f220000000a00 */
[----:B0-----:R-:W-:-:S04]  /*8020*/  ISETP.NE.U32.AND P0, PT, R10, RZ, PT ;  /* 0x000000ff0a00720c */ /* 0x001fc80003f05070 */
[----:B------:R-:W-:-:S13]  /*8030*/  ISETP.NE.AND.EX P0, PT, R11, RZ, PT, P0 ;  /* 0x000000ff0b00720c */ /* 0x000fda0003f05300 */
[----:B-1234-:R-:W-:Y:S05]  /*8040*/  @!P0 BRA `(.L_x_224) ;  /* 0x0000000000288947 */ /* 0x01efea0003800000 */
        /* <DEDUP_REMOVED lines=10> */
.L_x_224:
[-CC-:B------:R-:W-:Y:S01]  /*80f0*/  SHF.R.U64 R23, R8, R0.reuse, R9.reuse ;  /* 0x0000000008177219 */ /* 0x180fe20000001209 */
[----:B------:R-:W0:Y:S01]  /*8100*/  LDC.64 R26, c[0x0][0x640] ;  /* 0x00019000ff1a7b82 */ /* 0x000e220000000a00 */
[----:B------:R-:W-:Y:S01]  /*8110*/  SHF.R.U32.HI R0, RZ, R0, R9 ;  /* 0x00000000ff007219 */ /* 0x000fe20000011609 */
[----:B------:R-:W-:Y:S01]  /*8120*/  ULDC UR4, c[0x0][0x150] ;  /* 0x0000540000047ab9 */ /* 0x000fe20000000800 */
[----:B------:R-:W-:Y:S02]  /*8130*/  IADD3 R3, P0, RZ, -R23, RZ ;  /* 0x80000017ff037210 */ /* 0x000fe40007f1e0ff */
[----:B------:R-:W-:-:S03]  /*8140*/  I2FP.F32.U32 R7, R12 ;  /* 0x0000000c00077245 */ /* 0x000fc60000201000 */
[----:B------:R-:W1:Y:S01]  /*8150*/  LDC R6, c[0x0][0x618] ;  /* 0x00018600ff067b82 */ /* 0x000e620000000800 */
[----:B------:R-:W-:Y:S02]  /*8160*/  IMAD.X R5, RZ, RZ, ~R0, P0 ;  /* 0x000000ffff057224 */ /* 0x000fe400000e0e00 */
[----:B------:R-:W-:Y:S01]  /*8170*/  FMUL R7, R7, UR4 ;  /* 0x0000000407077c20 */ /* 0x000fe20008400000 */
[----:B------:R-:W-:Y:S01]  /*8180*/  ULDC UR4, c[0x0][0x154] ;  /* 0x0000550000047ab9 */ /* 0x000fe20000000800 */
[-C--:B------:R-:W-:Y:S02]  /*8190*/  IMAD R0, R5, R14.reuse, RZ ;  /* 0x0000000e05007224 */ /* 0x080fe400078e02ff */
[C---:B------:R-:W-:Y:S01]  /*81a0*/  IMAD.WIDE.U32 R4, R3.reuse, R14, R16 ;  /* 0x0000000e03047225 */ /* 0x040fe200078e0010 */
[----:B------:R-:W2:Y:S01]  /*81b0*/  LDC R8, c[0x0][0x608] ;  /* 0x00018200ff087b82 */ /* 0x000ea20000000800 */
[----:B------:R-:W3:Y:S02]  /*81c0*/  F2I.U32.TRUNC.NTZ R7, R7 ;  /* 0x0000000700077305 */ /* 0x000ee4000020f000 */
[----:B------:R-:W-:Y:S01]  /*81d0*/  IMAD R3, R3, R15, R0 ;  /* 0x0000000f03037224 */ /* 0x000fe200078e0200 */
[----:B------:R-:W-:-:S03]  /*81e0*/  I2FP.F32.U32 R0, R20 ;  /* 0x0000001400007245 */ /* 0x000fc60000201000 */
[----:B------:R-:W-:Y:S01]  /*81f0*/  IMAD.IADD R3, R5, 0x1, R3 ;  /* 0x0000000105037824 */ /* 0x000fe200078e0203 */
[----:B------:R-:W4:Y:S01]  /*8200*/  LDC R11, c[0x0][0x658] ;  /* 0x00019600ff0b7b82 */ /* 0x000f220000000800 */
[----:B0-----:R-:W-:-:S04]  /*8210*/  ISETP.NE.U32.AND P0, PT, R26, RZ, PT ;  /* 0x000000ff1a00720c */ /* 0x001fc80003f05070 */
[----:B------:R-:W-:-:S03]  /*8220*/  ISETP.NE.AND.EX P0, PT, R27, RZ, PT, P0 ;  /* 0x000000ff1b00720c */ /* 0x000fc60003f05300 */
[----:B------:R-:W0:Y:S01]  /*8230*/  LDC R9, c[0x0][0x144] ;  /* 0x00005100ff097b82 */ /* 0x000e220000000800 */
[-C--:B-1----:R-:W-:Y:S01]  /*8240*/  SHF.R.U64 R10, R4, R6.reuse, R3 ;  /* 0x00000006040a7219 */ /* 0x082fe20000001203 */
[----:B---3--:R-:W-:Y:S01]  /*8250*/  IMAD.MOV R7, RZ, RZ, -R7 ;  /* 0x000000ffff077224 */ /* 0x008fe200078e0a07 */
[----:B------:R-:W-:Y:S01]  /*8260*/  SHF.R.U32.HI R3, RZ, R6, R3 ;  /* 0x00000006ff037219 */ /* 0x000fe20000011603 */
[----:B------:R-:W-:-:S04]  /*8270*/  FMUL R6, R0, UR4 ;  /* 0x0000000400067c20 */ /* 0x000fc80008400000 */
[----:B------:R-:W1:Y:S01]  /*8280*/  LDC R21, c[0x0][0x148] ;  /* 0x00005200ff157b82 */ /* 0x000e620000000800 */
[----:B------:R3:W0:Y:S01]  /*8290*/  F2I.U32.TRUNC.NTZ R14, R6 ;  /* 0x00000006000e7305 */ /* 0x000622000020f000 */
[-CC-:B--2---:R-:W-:Y:S02]  /*82a0*/  SHF.R.U64 R13, R10, R8.reuse, R3.reuse ;  /* 0x000000080a0d7219 */ /* 0x184fe40000001203 */
[----:B------:R-:W-:-:S04]  /*82b0*/  SHF.R.U32.HI R0, RZ, R8, R3 ;  /* 0x00000008ff007219 */ /* 0x000fc80000011603 */
[----:B------:R-:W2:Y:S01]  /*82c0*/  LDC R24, c[0x0][0x600] ;  /* 0x00018000ff187b82 */ /* 0x000ea20000000800 */
[-CC-:B----4-:R-:W-:Y:S02]  /*82d0*/  SHF.R.U64 R15, R13, R11.reuse, R0.reuse ;  /* 0x0000000b0d0f7219 */ /* 0x190fe40000001200 */
[----:B------:R-:W-:-:S03]  /*82e0*/  SHF.R.U32.HI R5, RZ, R11, R0 ;  /* 0x0000000bff057219 */ /* 0x000fc60000011600 */
[----:B------:R-:W-:Y:S02]  /*82f0*/  IMAD.MOV.U32 R4, RZ, RZ, R15 ;  /* 0x000000ffff047224 */ /* 0x000fe400078e000f */
[----:B------:R-:W4:Y:S01]  /*8300*/  LDC R28, c[0x0][0x648] ;  /* 0x00019200ff1c7b82 */ /* 0x000f220000000800 */
[----:B0-----:R-:W-:-:S07]  /*8310*/  IMAD R25, R9, R7, R12 ;  /* 0x0000000709197224 */ /* 0x001fce00078e020c */
[----:B------:R-:W0:Y:S08]  /*8320*/  LDC R29, c[0x0][0x638] ;  /* 0x00018e00ff1d7b82 */ /* 0x000e300000000800 */
[----:B------:R-:W0:Y:S01]  /*8330*/  LDC R30, c[0x0][0x610] ;  /* 0x00018400ff1e7b82 */ /* 0x000e220000000800 */
[----:B-123--:R-:W-:Y:S05]  /*8340*/  @!P0 BRA `(.L_x_225) ;  /* 0x0000000000288947 */ /* 0x00efea0003800000 */
[----:B------:R-:W1:Y:S02]  /*8350*/  LDC R0, c[0x0][0x64c] ;  /* 0x00019300ff007b82 */ /* 0x000e640000000800 */
[----:B-1----:R-:W-:-:S05]  /*8360*/  IADD3 R3, P0, R15, R0, RZ ;  /* 0x000000000f037210 */ /* 0x002fca0007f1e0ff */
        /* <DEDUP_REMOVED lines=8> */
.L_x_225:
[----:B------:R-:W-:Y:S01]  /*83f0*/  ISETP.NE.AND P0, PT, R2, 0x1, PT ;  /* 0x000000010200780c */ /* 0x000fe20003f05270 */
[----:B------:R-:W-:Y:S01]  /*8400*/  IMAD.MOV R14, RZ, RZ, -R14 ;  /* 0x000000ffff0e7224 */ /* 0x000fe200078e0a0e */
[----:B----4-:R-:W-:Y:S01]  /*8410*/  SHF.R.U64 R3, R4, R28, R5 ;  /* 0x0000001c04037219 */ /* 0x010fe20000001205 */
[----:B------:R-:W-:Y:S01]  /*8420*/  VIADD R5, R24, 0xffffffff ;  /* 0xffffffff18057836 */ /* 0x000fe20000000000 */
[----:B------:R-:W-:-:S03]  /*8430*/  LOP3.LUT R0, R13, R130, RZ, 0xc0, !PT ;  /* 0x000000820d007212 */ /* 0x000fc600078ec0ff */
[----:B------:R-:W-:Y:S01]  /*8440*/  IMAD.MOV R4, RZ, RZ, -R3 ;  /* 0x000000ffff047224 */ /* 0x000fe200078e0a03 */
[----:B------:R-:W-:Y:S01]  /*8450*/  LOP3.LUT R10, R10, R5, RZ, 0xc0, !PT ;  /* 0x000000050a0a7212 */ /* 0x000fe200078ec0ff */
[----:B------:R-:W-:Y:S02]  /*8460*/  IMAD R0, R125, R3, R0 ;  /* 0x000000037d007224 */ /* 0x000fe400078e0200 */
[----:B0-----:R-:W-:Y:S02]  /*8470*/  IMAD R3, R4, R29, R15 ;  /* 0x0000001d04037224 */ /* 0x001fe400078e020f */
[----:B------:R-:W-:Y:S02]  /*8480*/  @P0 IMAD R25, R21, R14, R20 ;  /* 0x0000000e15190224 */ /* 0x000fe400078e0214 */
[----:B------:R-:W-:Y:S02]  /*8490*/  IMAD R5, R3, R24, R10 ;  /* 0x0000001803057224 */ /* 0x000fe400078e020a */
[----:B------:R-:W-:-:S02]  /*84a0*/  IMAD R0, R0, R30, R25 ;  /* 0x0000001e00007224 */ /* 0x000fc400078e0219 */
[----:B------:R-:W-:-:S03]  /*84b0*/  IMAD.MOV.U32 R4, RZ, RZ, 0x1 ;  /* 0x00000001ff047424 */ /* 0x000fc600078e00ff */
[----:B------:R-:W-:Y:S02]  /*84c0*/  SEL R132, R5, R0, !P0 ;  /* 0x0000000005847207 */ /* 0x000fe40004000000 */
[----:B------:R-:W-:Y:S02]  /*84d0*/  PRMT R3, R4, 0x7610, R3 ;  /* 0x0000761004037816 */ /* 0x000fe40000000003 */
[----:B------:R-:W-:-:S07]  /*84e0*/  SEL R0, R0, R5, !P0 ;  /* 0x0000000500007207 */ /* 0x000fce0004000000 */
.L_x_223:
[----:B------:R-:W-:Y:S01]  /*84f0*/  LOP3.LUT P0, RZ, R3, 0xff, RZ, 0xc0, !PT ;  /* 0x000000ff03ff7812 */ /* 0x000fe2000780c0ff */
[----:B-----5:R-:W-:-:S12]  /*8500*/  IMAD.MOV.U32 R133, RZ, RZ, R0 ;  /* 0x000000ffff857224 */ /* 0x020fd800078e0000 */
[----:B------:R-:W-:Y:S05]  /*8510*/  @P0 BRA `(.L_x_226) ;  /* 0xffffff8c00dc0947 */ /* 0x000fea000383ffff */
[----:B------:R-:W-:Y:S05]  /*8520*/  EXIT ;  /* 0x000000000000794d */ /* 0x000fea0003800000 */
.L_x_7:
        /* <DEDUP_REMOVED lines=26> */
.L_x_228:
[----:B------:R-:W0:Y:S01]  /*86d0*/  LDC.64 R30, c[0x0][0x640] ;  /* 0x00019000ff1e7b82 */ /* 0x000e220000000a00 */
[-CC-:B------:R-:W-:Y:S01]  /*86e0*/  SHF.R.U64 R21, R14, R8.reuse, R15.reuse ;  /* 0x000000080e157219 */ /* 0x180fe2000000120f */
[----:B------:R-:W-:Y:S01]  /*86f0*/  IMAD.MOV.U32 R27, RZ, RZ, 0x1 ;  /* 0x00000001ff1b7424 */ /* 0x000fe200078e00ff */
[----:B------:R-:W-:Y:S02]  /*8700*/  SHF.R.U32.HI R7, RZ, R8, R15 ;  /* 0x00000008ff077219 */ /* 0x000fe4000001160f */
[----:B------:R-:W-:-:S03]  /*8710*/  IADD3 R13, P0, RZ, -R21, RZ ;  /* 0x80000015ff0d7210 */ /* 0x000fc60007f1e0ff */
[----:B------:R-:W1:Y:S02]  /*8720*/  LDC R12, c[0x0][0x618] ;  /* 0x00018600ff0c7b82 */ /* 0x000e640000000800 */
[----:B------:R-:W-:Y:S02]  /*8730*/  IMAD.X R7, RZ, RZ, ~R7, P0 ;  /* 0x000000ffff077224 */ /* 0x000fe400000e0e07 */
[----:B------:R-:W-:-:S04]  /*8740*/  IMAD.WIDE.U32 R10, R13, R22, R16 ;  /* 0x000000160d0a7225 */ /* 0x000fc800078e0010 */
[----:B------:R-:W2:Y:S01]  /*8750*/  LDC R14, c[0x0][0x608] ;  /* 0x00018200ff0e7b82 */ /* 0x000ea20000000800 */
[----:B------:R-:W-:-:S04]  /*8760*/  IMAD R8, R7, R22, RZ ;  /* 0x0000001607087224 */ /* 0x000fc800078e02ff */
[----:B------:R-:W-:-:S03]  /*8770*/  IMAD R7, R13, R23, R8 ;  /* 0x000000170d077224 */ /* 0x000fc600078e0208 */
[----:B------:R-:W3:Y:S01]  /*8780*/  LDC R28, c[0x0][0x658] ;  /* 0x00019600ff1c7b82 */ /* 0x000ee20000000800 */
[----:B------:R-:W-:Y:S01]  /*8790*/  IMAD.IADD R7, R11, 0x1, R7 ;  /* 0x000000010b077824 */ /* 0x000fe200078e0207 */
[----:B0-----:R-:W-:Y:S01]  /*87a0*/  ISETP.NE.U32.AND P0, PT, R30, RZ, PT ;  /* 0x000000ff1e00720c */ /* 0x001fe20003f05070 */
[----:B------:R-:W-:-:S03]  /*87b0*/  IMAD.MOV.U32 R11, RZ, RZ, -0x1 ;  /* 0xffffffffff0b7424 */ /* 0x000fc600078e00ff */
        /* <DEDUP_REMOVED lines=8> */
[-C--:B---3--:R-:W-:Y:S02]  /*8840*/  SHF.L.U32 R10, R11, R28.reuse, RZ ;  /* 0x0000001c0b0a7219 */ /* 0x088fe400000006ff */
[--C-:B------:R-:W-:Y:S02]  /*8850*/  SHF.R.U64 R26, R22, R28, R7.reuse ;  /* 0x0000001c161a7219 */ /* 0x100fe40000001207 */
[----:B------:R-:W-:Y:S02]  /*8860*/  LOP3.LUT R29, RZ, R10, RZ, 0x33, !PT ;  /* 0x0000000aff1d7212 */ /* 0x000fe400078e33ff */
[----:B------:R-:W-:Y:S01]  /*8870*/  SHF.R.U32.HI R11, RZ, R28, R7 ;  /* 0x0000001cff0b7219 */ /* 0x000fe20000011607 */
[----:B------:R-:W3:Y:S01]  /*8880*/  LDC R32, c[0x0][0x610] ;  /* 0x00018400ff207b82 */ /* 0x000ee20000000800 */
[----:B------:R-:W-:Y:S01]  /*8890*/  IMAD.MOV.U32 R10, RZ, RZ, R26 ;  /* 0x000000ffff0a7224 */ /* 0x000fe200078e001a */
[----:B------:R-:W-:Y:S06]  /*88a0*/  @!P0 BRA `(.L_x_229) ;  /* 0x0000000000288947 */ /* 0x000fec0003800000 */
        /* <DEDUP_REMOVED lines=10> */
.L_x_229:
[----:B------:R-:W-:Y:S02]  /*8950*/  ISETP.NE.AND P0, PT, R2, 0x1, PT ;  /* 0x000000010200780c */ /* 0x000fe40003f05270 */
[----:B-1----:R-:W-:Y:S01]  /*8960*/  SHF.R.U64 R8, R10, R8, R11 ;  /* 0x000000080a087219 */ /* 0x002fe2000000120b */
[----:B0-----:R-:W-:Y:S01]  /*8970*/  VIADD R11, R23, 0xffffffff ;  /* 0xffffffff170b7836 */ /* 0x001fe20000000000 */
[----:B------:R-:W-:Y:S02]  /*8980*/  SHF.L.U32 R27, R27, R28, RZ ;  /* 0x0000001c1b1b7219 */ /* 0x000fe400000006ff */
[----:B------:R-:W-:Y:S01]  /*8990*/  LOP3.LUT R5, R22, R29, RZ, 0xc0, !PT ;  /* 0x0000001d16057212 */ /* 0x000fe200078ec0ff */
[----:B------:R-:W-:-:S04]  /*89a0*/  IMAD.MOV R7, RZ, RZ, -R8 ;  /* 0x000000ffff077224 */ /* 0x000fc800078e0a08 */
[----:B------:R-:W-:Y:S02]  /*89b0*/  IMAD R5, R27, R8, R5 ;  /* 0x000000081b057224 */ /* 0x000fe400078e0205 */
[----:B------:R-:W-:Y:S01]  /*89c0*/  @P0 IMAD R6, R9, R24, R4 ;  /* 0x0000001809060224 */ /* 0x000fe200078e0204 */
[----:B------:R-:W-:Y:S01]  /*89d0*/  LOP3.LUT R9, R20, R11, RZ, 0xc0, !PT ;  /* 0x0000000b14097212 */ /* 0x000fe200078ec0ff */
[----:B--2---:R-:W-:Y:S02]  /*89e0*/  IMAD R4, R7, R25, R26 ;  /* 0x0000001907047224 */ /* 0x004fe400078e021a */
[----:B---3--:R-:W-:Y:S02]  /*89f0*/  IMAD R6, R5, R32, R6 ;  /* 0x0000002005067224 */ /* 0x008fe400078e0206 */
[----:B------:R-:W-:Y:S02]  /*8a00*/  IMAD R5, R4, R23, R9 ;  /* 0x0000001704057224 */ /* 0x000fe400078e0209 */
[----:B------:R-:W-:-:S02]  /*8a10*/  IMAD.MOV.U32 R8, RZ, RZ, 0x1 ;  /* 0x00000001ff087424 */ /* 0x000fc400078e00ff */
[----:B------:R-:W-:Y:S01]  /*8a20*/  IMAD.MOV.U32 R7, RZ, RZ, R21 ;  /* 0x000000ffff077224 */ /* 0x000fe200078e0015 */
[----:B------:R-:W-:Y:S02]  /*8a30*/  SEL R19, R5, R6, !P0 ;  /* 0x0000000605137207 */ /* 0x000fe40004000000 */
[----:B------:R-:W-:-:S07]  /*8a40*/  SEL R20, R6, R5, !P0 ;  /* 0x0000000506147207 */ /* 0x000fce0004000000 */
.L_x_227:
[----:B------:R-:W-:-:S08]  /*8a50*/  NOP ;  /* 0x0000000000007918 */ /* 0x000fd00000000000 */
[----:B------:R-:W0:-:S00]  /*8a60*/  USETMAXREG.DEALLOC.CTAPOOL 0x28 ;  /* 0x00000028000079c8 */ /* 0x000e0000080e0500 */
[----:B0-----:R-:W-:-:S13]  /*8a70*/  ISETP.NE.AND P0, PT, R3, RZ, PT ;  /* 0x000000ff0300720c */ /* 0x001fda0003f05270 */
[----:B------:R-:W-:Y:S05]  /*8a80*/  @P0 EXIT ;  /* 0x000000000000094d */ /* 0x000fea0003800000 */
[----:B------:R-:W-:Y:S01]  /*8a90*/  LOP3.LUT P0, RZ, R8, 0xff, RZ, 0xc0, !PT ;  /* 0x000000ff08ff7812 */ /* 0x000fe2000780c0ff */
[----:B------:R-:W-:Y:S02]  /*8aa0*/  IMAD.MOV.U32 R3, RZ, RZ, 0x1 ;  /* 0x00000001ff037424 */ /* 0x000fe400078e00ff */
[----:B------:R-:W-:-:S10]  /*8ab0*/  IMAD.MOV.U32 R8, RZ, RZ, RZ ;  /* 0x000000ffff087224 */ /* 0x000fd400078e00ff */
[----:B------:R-:W-:Y:S05]  /*8ac0*/  @!P0 BRA `(.L_x_230) ;  /* 0x0000000c00208947 */ /* 0x000fea0003800000 */
[----:B------:R-:W0:Y:S01]  /*8ad0*/  LDC R3, c[0x0][0x28c] ;  /* 0x0000a300ff037b82 */ /* 0x000e220000000800 */
[----:B------:R-:W1:Y:S01]  /*8ae0*/  S2R R10, SR_CgaCtaId ;  /* 0x00000000000a7919 */ /* 0x000e620000008800 */
[----:B------:R-:W-:Y:S01]  /*8af0*/  ULDC UR5, c[0x0][0x658] ;  /* 0x0001960000057ab9 */ /* 0x000fe20000000800 */
[----:B------:R-:W-:Y:S01]  /*8b00*/  UMOV UR6, 0xffffffff ;  /* 0xffffffff00067882 */ /* 0x000fe20000000000 */
[----:B------:R-:W-:Y:S01]  /*8b10*/  BSSY B0, `(.L_x_230) ;  /* 0x00000c3000007945 */ /* 0x000fe20003800000 */
[----:B------:R-:W-:Y:S01]  /*8b20*/  USHF.L.U32 UR6, UR6, UR5, URZ ;  /* 0x0000000506067299 */ /* 0x000fe2000800063f */
[----:B------:R-:W-:Y:S01]  /*8b30*/  IMAD.MOV.U32 R12, RZ, RZ, 0x1 ;  /* 0x00000001ff0c7424 */ /* 0x000fe200078e00ff */
[----:B------:R-:W-:Y:S01]  /*8b40*/  LOP3.LUT R9, R18, 0x2, RZ, 0xfc, !PT ;  /* 0x0000000212097812 */ /* 0x000fe200078efcff */
[----:B------:R-:W-:Y:S01]  /*8b50*/  IMAD.MOV.U32 R8, RZ, RZ, RZ ;  /* 0x000000ffff087224 */ /* 0x000fe200078e00ff */
[----:B------:R-:W-:Y:S01]  /*8b60*/  ULDC UR4, c[0x0][0x600] ;  /* 0x0001800000047ab9 */ /* 0x000fe20000000800 */
[----:B------:R-:W-:Y:S01]  /*8b70*/  UMOV UR7, 0x1 ;  /* 0x0000000100077882 */ /* 0x000fe20000000000 */
[----:B------:R-:W-:-:S02]  /*8b80*/  UIADD3 UR15, UR4, -0x1, URZ ;  /* 0xffffffff040f7890 */ /* 0x000fc4000fffe03f */
[----:B------:R-:W-:Y:S02]  /*8b90*/  USHF.L.U32 UR17, UR7, UR5, URZ ;  /* 0x0000000507117299 */ /* 0x000fe4000800063f */
[----:B------:R-:W-:Y:S01]  /*8ba0*/  ULOP3.LUT UR16, URZ, UR6, URZ, 0x33, !UPT ;  /* 0x000000063f107292 */ /* 0x000fe2000f8e333f */
[----:B------:R-:W-:Y:S01]  /*8bb0*/  ULDC.64 UR20, c[0x0][0x198] ;  /* 0x0000660000147ab9 */ /* 0x000fe20000000a00 */
[----:B0-----:R-:W-:-:S05]  /*8bc0*/  VIADD R3, R3, 0x3f ;  /* 0x0000003f03037836 */ /* 0x001fca0000000000 */
[----:B------:R-:W-:-:S04]  /*8bd0*/  SHF.R.S32.HI R4, RZ, 0x1f, R3 ;  /* 0x0000001fff047819 */ /* 0x000fc80000011403 */
[----:B------:R-:W-:Y:S01]  /*8be0*/  LEA.HI R4, R4, R3, RZ, 0x6 ;  /* 0x0000000304047211 */ /* 0x000fe200078f30ff */
[----:B------:R-:W-:Y:S01]  /*8bf0*/  IMAD.MOV.U32 R3, RZ, RZ, 0x1 ;  /* 0x00000001ff037424 */ /* 0x000fe200078e00ff */
[----:B-1----:R-:W-:Y:S02]  /*8c00*/  LOP3.LUT R10, R10, 0x1, RZ, 0xc0, !PT ;  /* 0x000000010a0a7812 */ /* 0x002fe400078ec0ff */
[----:B------:R-:W-:-:S05]  /*8c10*/  SHF.R.S32.HI R11, RZ, 0x6, R4 ;  /* 0x00000006ff0b7819 */ /* 0x000fca0000011404 */
[----:B------:R-:W-:-:S07]  /*8c20*/  VIADD R13, R11, 0x1 ;  /* 0x000000010b0d7836 */ /* 0x000fce0000000000 */
.L_x_241:
[----:B------:R-:W-:-:S03]  /*8c30*/  UMOV UR4, 0xffffffff ;  /* 0xffffffff00047882 */ /* 0x000fc60000000000 */
[----:B------:R-:W-:Y:S05]  /*8c40*/  BRA.DIV UR4, `(.L_x_231) ;  /* 0x0000000e04cc7947 */ /* 0x000fea000b800000 */
[----:B------:R-:W-:-:S13]  /*8c50*/  ELECT P6, URZ, PT ;  /* 0x00000000003f782f */ /* 0x000fda00038c0000 */
.L_x_253:
[----:B------:R-:W0:Y:S01]  /*8c60*/  LDC R4, c[0x0][0x28c] ;  /* 0x0000a300ff047b82 */ /* 0x000e220000000800 */
[----:B------:R-:W-:Y:S01]  /*8c70*/  BSSY B1, `(.L_x_232) ;  /* 0x000003a000017945 */ /* 0x000fe20003800000 */
[----:B0-----:R-:W-:-:S13]  /*8c80*/  ISETP.LT.OR P6, PT, R4, 0x1, !P6 ;  /* 0x000000010400780c */ /* 0x001fda00077c1670 */
[----:B------:R-:W-:Y:S05]  /*8c90*/  @P6 BRA `(.L_x_233) ;  /* 0x0000000000dc6947 */ /* 0x000fea0003800000 */
[----:B------:R-:W-:Y:S02]  /*8ca0*/  IMAD R19, R19, 0x2, R10 ;  /* 0x0000000213137824 */ /* 0x000fe400078e020a */
[----:B------:R-:W-:Y:S02]  /*8cb0*/  IMAD.SHL.U32 R20, R20, 0x80, RZ ;  /* 0x0000008014147824 */ /* 0x000fe400078e00ff */
[----:B------:R-:W-:Y:S02]  /*8cc0*/  IMAD.MOV.U32 R23, RZ, RZ, RZ ;  /* 0x000000ffff177224 */ /* 0x000fe400078e00ff */
[----:B------:R-:W-:Y:S02]  /*8cd0*/  IMAD.MOV.U32 R4, RZ, RZ, R13 ;  /* 0x000000ffff047224 */ /* 0x000fe400078e000d */
[----:B------:R-:W-:Y:S02]  /*8ce0*/  IMAD.MOV.U32 R5, RZ, RZ, R3 ;  /* 0x000000ffff057224 */ /* 0x000fe400078e0003 */
[----:B------:R-:W-:-:S02]  /*8cf0*/  IMAD.MOV.U32 R15, RZ, RZ, R8 ;  /* 0x000000ffff0f7224 */ /* 0x000fc400078e0008 */
[----:B------:R-:W-:-:S07]  /*8d00*/  IMAD R19, R19, 0x60, RZ ;  /* 0x0000006013137824 */ /* 0x000fce00078e02ff */
.L_x_236:
[----:B------:R-:W0:Y:S01]  /*8d10*/  S2R R21, SR_CgaCtaId ;  /* 0x0000000000157919 */ /* 0x000e220000008800 */
[----:B------:R-:W-:Y:S02]  /*8d20*/  MOV R6, 0x400 ;  /* 0x0000040000067802 */ /* 0x000fe40000000f00 */
[----:B------:R-:W-:-:S13]  /*8d30*/  ISETP.NE.AND P1, PT, R0, RZ, PT ;  /* 0x000000ff0000720c */ /* 0x000fda0003f25270 */
[----:B------:R-:W1:Y:S01]  /*8d40*/  @!P1 LDC R14, c[0x0][0x500] ;  /* 0x00014000ff0e9b82 */ /* 0x000e620000000800 */
[----:B0-----:R-:W-:Y:S02]  /*8d50*/  LEA R22, R21, R6, 0x18 ;  /* 0x0000000615167211 */ /* 0x001fe400078ec0ff */
[----:B------:R-:W-:-:S03]  /*8d60*/  SHF.L.U32 R6, R5, 0x1f, RZ ;  /* 0x0000001f05067819 */ /* 0x000fc600000006ff */
[----:B------:R-:W-:-:S04]  /*8d70*/  IMAD R21, R15, 0x8, R22 ;  /* 0x000000080f157824 */ /* 0x000fc800078e0216 */
[----:B------:R-:W0:Y:S02]  /*8d80*/  SYNCS.PHASECHK.TRANS64.TRYWAIT P0, [R21+URZ+0x28], R6 ;  /* 0x00002806150075a7 */ /* 0x000e24000800017f */
[----:B01----:R-:W-:Y:S05]  /*8d90*/  @!P0 BRA `(.L_x_234) ;  /* 0x0000000c00988947 */ /* 0x003fea0003800000 */
.L_x_254:
[----:B0-----:R-:W-:Y:S01]  /*8da0*/  PRMT R6, R9, 0x9910, RZ ;  /* 0x0000991009067816 */ /* 0x001fe200000000ff */
[----:B------:R0:W-:Y:S03]  /*8db0*/  @!P1 SYNCS.ARRIVE.TRANS64 RZ, [R21+URZ], R14 ;  /* 0x0000000e15ff99a7 */ /* 0x0001e6000800003f */
[----:B------:R-:W-:-:S13]  /*8dc0*/  ISETP.NE.AND P0, PT, R6, 0x2, PT ;  /* 0x000000020600780c */ /* 0x000fda0003f05270 */
[----:B0-----:R-:W-:Y:S05]  /*8dd0*/  @P0 BRA `(.L_x_235) ;  /* 0x0000000000040947 */ /* 0x001fea0003800000 */
[----:B------:R-:W-:Y:S01]  /*8de0*/  BPT.TRAP 0x1 ;  /* 0x000000040000795c */ /* 0x000fe20000300000 */
.L_x_235:
[----:B------:R-:W-:Y:S01]  /*8df0*/  IMAD R6, R15, 0x2, R10 ;  /* 0x000000020f067824 */ /* 0x000fe200078e020a */
[----:B------:R-:W-:Y:S01]  /*8e00*/  R2UR UR9, R21 ;  /* 0x00000000150972ca */ /* 0x000fe200000e0000 */
[--C-:B------:R-:W-:Y:S01]  /*8e10*/  IMAD R14, R15, 0x4000, R22.reuse ;  /* 0x000040000f0e7824 */ /* 0x100fe200078e0216 */
[----:B------:R-:W-:Y:S01]  /*8e20*/  UIADD3 UR4, UP0, UR20, 0xf0, URZ ;  /* 0x000000f014047890 */ /* 0x000fe2000ff1e03f */
[----:B------:R-:W-:Y:S01]  /*8e30*/  IMAD R6, R6, 0x1800, RZ ;  /* 0x0000180006067824 */ /* 0x000fe200078e02ff */
[----:B------:R-:W-:Y:S01]  /*8e40*/  R2UR UR11, R20 ;  /* 0x00000000140b72ca */ /* 0x000fe200000e0000 */
[----:B------:R-:W-:Y:S01]  /*8e50*/  VIADD R4, R4, 0xffffffff ;  /* 0xffffffff04047836 */ /* 0x000fe20000000000 */
[----:B------:R-:W-:Y:S01]  /*8e60*/  R2UR UR5, R14 ;  /* 0x000000000e0572ca */ /* 0x000fe200000e0000 */
[----:B------:R-:W-:Y:S01]  /*8e70*/  IMAD R6, R6, 0x2, R22 ;  /* 0x0000000206067824 */ /* 0x000fe200078e0216 */
[----:B------:R-:W-:Y:S01]  /*8e80*/  R2UR UR10, R23 ;  /* 0x00000000170a72ca */ /* 0x000fe200000e0000 */
[----:B------:R-:W-:Y:S01]  /*8e90*/  UIADD3 UR22, UP1, UR20, 0x1f0, URZ ;  /* 0x000001f014167890 */ /* 0x000fe2000ff3e03f */
[----:B------:R-:W-:Y:S01]  /*8ea0*/  R2UR UR12, R7 ;  /* 0x00000000070c72ca */ /* 0x000fe200000e0000 */
[----:B------:R-:W-:Y:S01]  /*8eb0*/  VIADD R15, R15, 0x1 ;  /* 0x000000010f0f7836 */ /* 0x000fe20000000000 */
[----:B------:R-:W-:Y:S01]  /*8ec0*/  R2UR UR8, R6 ;  /* 0x00000000060872ca */ /* 0x000fe200000e0000 */
[----:B------:R-:W-:Y:S01]  /*8ed0*/  UIADD3.X UR23, URZ, UR21, URZ, UP1, !UPT ;  /* 0x000000153f177290 */ /* 0x000fe20008ffe43f */
[----:B------:R-:W-:Y:S01]  /*8ee0*/  R2UR UR18, R19 ;  /* 0x00000000131272ca */ /* 0x000fe200000e0000 */
[----:B------:R-:W-:Y:S01]  /*8ef0*/  UMOV UR6, 0x0 ;  /* 0x0000000000067882 */ /* 0x000fe20000000000 */
[----:B------:R-:W-:Y:S01]  /*8f00*/  ISETP.GT.AND P1, PT, R4, 0x1, PT ;  /* 0x000000010400780c */ /* 0x000fe20003f24270 */
[----:B------:R-:W-:Y:S01]  /*8f10*/  UMOV UR7, 0x10000000 ;  /* 0x1000000000077882 */ /* 0x000fe20000000000 */
[----:B------:R-:W-:Y:S01]  /*8f20*/  ISETP.NE.AND P0, PT, R15, 0x5, PT ;  /* 0x000000050f00780c */ /* 0x000fe20003f05270 */
[----:B------:R-:W-:Y:S01]  /*8f30*/  UIADD3 UR13, UR5, 0x100, URZ ;  /* 0x00000100050d7890 */ /* 0x000fe2000fffe03f */
[----:B------:R-:W-:Y:S01]  /*8f40*/  VIADD R23, R23, 0x40 ;  /* 0x0000004017177836 */ /* 0x000fe20000000000 */
[----:B------:R-:W-:Y:S01]  /*8f50*/  UIADD3.X UR5, URZ, UR21, URZ, UP0, !UPT ;  /* 0x000000153f057290 */ /* 0x000fe200087fe43f */
[----:B------:R-:W-:Y:S01]  /*8f60*/  SEL R6, RZ, 0x1, P0 ;  /* 0x00000001ff067807 */ /* 0x000fe20000000000 */
[----:B------:R-:W-:Y:S01]  /*8f70*/  UMOV UR19, 0x30000 ;  /* 0x0003000000137882 */ /* 0x000fe20000000000 */
[----:B------:R-:W-:Y:S01]  /*8f80*/  SEL R15, R15, RZ, P0 ;  /* 0x000000ff0f0f7207 */ /* 0x000fe20000000000 */
[----:B------:R-:W-:Y:S01]  /*8f90*/  UIADD3 UR14, UR8, 0x14100, URZ ;  /* 0x00014100080e7890 */ /* 0x000fe2000fffe03f */
[----:B------:R-:W-:-:S02]  /*8fa0*/  LOP3.LUT R5, R5, R6, RZ, 0x3c, !PT ;  /* 0x0000000605057212 */ /* 0x000fc400078e3cff */
[----:B------:R-:W-:Y:S02]  /*8fb0*/  UMOV UR8, UR13 ;  /* 0x0000000d00087c82 */ /* 0x000fe40008000000 */
[----:B------:R0:W-:Y:S02]  /*8fc0*/  UTMALDG.3D [UR8], [UR4], desc[UR6] ;  /* 0x00000608040075b4 */ /* 0x0001e40008011000 */
[----:B0-----:R-:W-:Y:S01]  /*8fd0*/  UMOV UR8, UR14 ;  /* 0x0000000e00087c82 */ /* 0x001fe20008000000 */
[----:B------:R-:W-:Y:S02]  /*8fe0*/  UMOV UR11, UR18 ;  /* 0x00000012000b7c82 */ /* 0x000fe40008000000 */
[----:B------:R0:W-:Y:S02]  /*8ff0*/  UTMALDG.3D.MULTICAST [UR8], [UR22], UR19, desc[UR6] ;  /* 0x00000608160073b4 */ /* 0x0001e40008011813 */
[----:B0-----:R-:W-:Y:S05]  /*9000*/  @P1 BRA `(.L_x_236) ;  /* 0xfffffffc00401947 */ /* 0x001fea000383ffff */
.L_x_233:
[----:B------:R-:W-:Y:S05]  /*9010*/  BSYNC B1 ;  /* 0x0000000000017941 */ /* 0x000fea0003800000 */
.L_x_232:
[----:B------:R-:W-:Y:S01]  /*9020*/  LOP3.LUT P1, RZ, R12, 0xff, RZ, 0xc0, !PT ;  /* 0x000000ff0cff7812 */ /* 0x000fe2000782c0ff */
[C---:B------:R-:W-:Y:S01]  /*9030*/  IMAD.IADD R7, R11.reuse, 0x1, R8 ;  /* 0x000000010b077824 */ /* 0x040fe200078e0208 */
[----:B------:R-:W-:Y:S01]  /*9040*/  ULDC.64 UR4, c[0x0][0x650] ;  /* 0x0001940000047ab9 */ /* 0x000fe20000000a00 */
[----:B------:R-:W-:Y:S01]  /*9050*/  ISETP.GE.U32.AND P2, PT, R11, 0x5, PT ;  /* 0x000000050b00780c */ /* 0x000fe20003f46070 */
[----:B------:R-:W-:Y:S01]  /*9060*/  BSSY B1, `(.L_x_237) ;  /* 0x000006b000017945 */ /* 0x000fe20003800000 */
[----:B------:R-:W-:Y:S01]  /*9070*/  IMAD.MOV.U32 R20, RZ, RZ, -0x1 ;  /* 0xffffffffff147424 */ /* 0x000fe200078e00ff */
[----:B------:R-:W-:Y:S01]  /*9080*/  ISETP.GT.U32.AND P0, PT, R7, 0x4, PT ;  /* 0x000000040700780c */ /* 0x000fe20003f04070 */
[----:B------:R-:W-:Y:S01]  /*9090*/  IMAD.MOV.U32 R19, RZ, RZ, -0x1 ;  /* 0xffffffffff137424 */ /* 0x000fe200078e00ff */
[----:B------:R-:W-:Y:S02]  /*90a0*/  PRMT R12, RZ, 0x7610, R12 ;  /* 0x00007610ff0c7816 */ /* 0x000fe4000000000c */
[----:B------:R-:W-:-:S03]  /*90b0*/  ISETP.LT.U32.AND P0, PT, R11, 0x5, P0 ;  /* 0x000000050b00780c */ /* 0x000fc60000701070 */
[----:B------:R-:W0:Y:S01]  /*90c0*/  @P1 S2R R5, SR_CgaCtaId ;  /* 0x0000000000051919 */ /* 0x000e220000008800 */
[----:B------:R-:W-:-:S04]  /*90d0*/  @P1 MOV R4, 0x400 ;  /* 0x0000040000041802 */ /* 0x000fc80000000f00 */
[----:B0-----:R-:W-:Y:S01]  /*90e0*/  @P1 LEA R6, R5, R4, 0x18 ;  /* 0x0000000405061211 */ /* 0x001fe200078ec0ff */
[----:B------:R-:W-:Y:S01]  /*90f0*/  IMAD.WIDE.U32 R4, R7, -0x33333333, RZ ;  /* 0xcccccccd07047825 */ /* 0x000fe200078e00ff */
[----:B------:R-:W-:Y:S02]  /*9100*/  SEL R4, RZ, 0x1, !P0 ;  /* 0x00000001ff047807 */ /* 0x000fe40004000000 */
[----:B------:R0:W-:Y:S01]  /*9110*/  @P1 SYNCS.ARRIVE.TRANS64.A1T0 RZ, [R6+URZ+0x68], RZ ;  /* 0x000068ff06ff19a7 */ /* 0x0001e2000810003f */
[----:B------:R-:W-:Y:S02]  /*9120*/  IADD3 R16, P1, R16, UR36, RZ ;  /* 0x0000002410107c10 */ /* 0x000fe4000ff3e0ff */
[----:B------:R-:W-:Y:S02]  /*9130*/  LOP3.LUT R3, R3, R4, RZ, 0x3c, !PT ;  /* 0x0000000403037212 */ /* 0x000fe400078e3cff */
[----:B------:R-:W-:Y:S02]  /*9140*/  IADD3.X R17, R17, UR42, RZ, P1, !PT ;  /* 0x0000002a11117c10 */ /* 0x000fe40008ffe4ff */
[----:B------:R-:W-:-:S02]  /*9150*/  ISETP.GE.U32.AND P0, PT, R16, UR4, PT ;  /* 0x0000000410007c0c */ /* 0x000fc4000bf06070 */
[----:B0-----:R-:W-:Y:S02]  /*9160*/  SHF.R.U32.HI R6, RZ, 0x2, R5 ;  /* 0x00000002ff067819 */ /* 0x001fe40000011605 */
[----:B------:R-:W-:Y:S02]  /*9170*/  ISETP.GE.U32.AND.EX P0, PT, R17, UR5, PT, P0 ;  /* 0x0000000511007c0c */ /* 0x000fe4000bf06100 */
[----:B------:R-:W-:Y:S01]  /*9180*/  @P2 LOP3.LUT R3, R3, 0x1, R6, 0x78, !PT ;  /* 0x0000000103032812 */ /* 0x000fe200078e7806 */
[----:B------:R-:W-:Y:S01]  /*9190*/  IMAD R8, R6, -0x5, R7 ;  /* 0xfffffffb06087824 */ /* 0x000fe200078e0207 */
[----:B------:R-:W-:Y:S01]  /*91a0*/  PRMT R4, RZ, 0x7610, R4 ;  /* 0x00007610ff047816 */ /* 0x000fe20000000004 */
[----:B------:R-:W-:-:S08]  /*91b0*/  IMAD.MOV.U32 R7, RZ, RZ, -0x1 ;  /* 0xffffffffff077424 */ /* 0x000fd000078e00ff */
[----:B------:R-:W-:Y:S05]  /*91c0*/  @P0 BRA `(.L_x_238) ;  /* 0x0000000400500947 */ /* 0x000fea0003800000 */
[----:B------:R-:W0:Y:S01]  /*91d0*/  S2R R19, SR_CTAID.X ;  /* 0x0000000000137919 */ /* 0x000e220000002500 */
[----:B------:R-:W-:Y:S01]  /*91e0*/  ULDC.64 UR4, c[0x0][0x628] ;  /* 0x00018a0000047ab9 */ /* 0x000fe20000000a00 */
[----:B------:R-:W1:Y:S01]  /*91f0*/  LDC R20, c[0x0][0x144] ;  /* 0x00005100ff147b82 */ /* 0x000e620000000800 */
[----:B------:R-:W-:Y:S01]  /*9200*/  ISETP.NE.U32.AND P0, PT, RZ, UR4, PT ;  /* 0x00000004ff007c0c */ /* 0x000fe2000bf05070 */
[----:B------:R-:W2:Y:S01]  /*9210*/  S2R R14, SR_CTAID.Y ;  /* 0x00000000000e7919 */ /* 0x000ea20000002600 */
[----:B------:R-:W-:Y:S01]  /*9220*/  ULDC UR7, c[0x0][0x630] ;  /* 0x00018c0000077ab9 */ /* 0x000fe20000000800 */
[----:B------:R-:W-:Y:S01]  /*9230*/  ULDC UR8, c[0x0][0x150] ;  /* 0x0000540000087ab9 */ /* 0x000fe20000000800 */
[----:B------:R-:W-:Y:S01]  /*9240*/  ISETP.NE.AND.EX P0, PT, RZ, UR5, PT, P0 ;  /* 0x00000005ff007c0c */ /* 0x000fe2000bf05300 */
[----:B------:R-:W-:Y:S02]  /*9250*/  IMAD.MOV.U32 R4, RZ, RZ, R16 ;  /* 0x000000ffff047224 */ /* 0x000fe400078e0010 */
[----:B------:R-:W-:Y:S01]  /*9260*/  IMAD.MOV.U32 R5, RZ, RZ, R17 ;  /* 0x000000ffff057224 */ /* 0x000fe200078e0011 */
[----:B0-----:R-:W-:-:S09]  /*9270*/  I2FP.F32.U32 R21, R19 ;  /* 0x0000001300157245 */ /* 0x001fd20000201000 */
[----:B------:R-:W-:Y:S05]  /*9280*/  @!P0 BRA `(.L_x_239) ;  /* 0x0000000000288947 */ /* 0x000fea0003800000 */
[----:B------:R-:W-:Y:S02]  /*9290*/  ULDC UR6, c[0x0][0x634] ;  /* 0x00018d0000067ab9 */ /* 0x000fe40000000800 */
[----:B------:R-:W-:-:S05]  /*92a0*/  IADD3 R5, P0, R16, UR6, RZ ;  /* 0x0000000610057c10 */ /* 0x000fca000ff1e0ff */
[----:B------:R-:W-:-:S04]  /*92b0*/  IMAD.X R15, RZ, RZ, R17, P0 ;  /* 0x000000ffff0f7224 */ /* 0x000fc800000e0611 */
[----:B------:R-:W-:-:S04]  /*92c0*/  IMAD.WIDE.U32 R6, R15, UR4, RZ ;  /* 0x000000040f067c25 */ /* 0x000fc8000f8e00ff */
[----:B------:R-:W-:-:S04]  /*92d0*/  IMAD.WIDE.U32 R6, P0, R5, UR5, R6 ;  /* 0x0000000505067c25 */ /* 0x000fc8000f800006 */
[----:B------:R-:W-:-:S04]  /*92e0*/  IMAD.WIDE.U32 R4, R5, UR4, RZ ;  /* 0x0000000405047c25 */ /* 0x000fc8000f8e00ff */
[----:B------:R-:W-:Y:S01]  /*92f0*/  IMAD.MOV.U32 R4, RZ, RZ, R7 ;  /* 0x000000ffff047224 */ /* 0x000fe200078e0007 */
[----:B------:R-:W-:Y:S01]  /*9300*/  IADD3 RZ, P1, R5, R6, RZ ;  /* 0x0000000605ff7210 */ /* 0x000fe20007f3e0ff */
[----:B------:R-:W-:-:S04]  /*9310*/  IMAD.X R5, RZ, RZ, RZ, P0 ;  /* 0x000000ffff057224 */ /* 0x000fc800000e06ff */
[----:B------:R-:W-:-:S08]  /*9320*/  IMAD.WIDE.U32.X R4, R15, UR5, R4, P1 ;  /* 0x000000050f047c25 */ /* 0x000fd000088e0404 */
.L_x_239:
[----:B------:R-:W-:Y:S01]  /*9330*/  FMUL R21, R21, UR8 ;  /* 0x0000000815157c20 */ /* 0x000fe20008400000 */
[--C-:B------:R-:W-:Y:S01]  /*9340*/  SHF.R.U64 R15, R4, UR7, R5.reuse ;  /* 0x00000007040f7c19 */ /* 0x100fe20008001205 */
[----:B------:R-:W-:Y:S01]  /*9350*/  ULDC.64 UR4, c[0x0][0x620] ;  /* 0x0001880000047ab9 */ /* 0x000fe20000000a00 */
[----:B------:R-:W-:Y:S01]  /*9360*/  SHF.R.U32.HI R4, RZ, UR7, R5 ;  /* 0x00000007ff047c19 */ /* 0x000fe20008011605 */
[----:B------:R-:W-:Y:S01]  /*9370*/  ULDC.64 UR6, c[0x0][0x640] ;  /* 0x0001900000067ab9 */ /* 0x000fe20000000a00 */
[----:B------:R-:W-:Y:S01]  /*9380*/  IADD3 R5, P0, RZ, -R15, RZ ;  /* 0x8000000fff057210 */ /* 0x000fe20007f1e0ff */
[----:B------:R-:W0:Y:S04]  /*9390*/  F2I.U32.TRUNC.NTZ R21, R21 ;  /* 0x0000001500157305 */ /* 0x000e28000020f000 */
[----:B------:R-:W-:Y:S01]  /*93a0*/  IMAD.X R4, RZ, RZ, ~R4, P0 ;  /* 0x000000ffff047224 */ /* 0x000fe200000e0e04 */
[----:B------:R-:W-:-:S03]  /*93b0*/  ISETP.NE.U32.AND P0, PT, RZ, UR6, PT ;  /* 0x00000006ff007c0c */ /* 0x000fc6000bf05070 */
[----:B------:R-:W-:Y:S01]  /*93c0*/  IMAD R4, R4, UR4, RZ ;  /* 0x0000000404047c24 */ /* 0x000fe2000f8e02ff */
[----:B------:R-:W-:-:S03]  /*93d0*/  ISETP.NE.AND.EX P0, PT, RZ, UR7, PT, P0 ;  /* 0x00000007ff007c0c */ /* 0x000fc6000bf05300 */
[C---:B------:R-:W-:Y:S01]  /*93e0*/  IMAD R7, R5.reuse, UR5, R4 ;  /* 0x0000000505077c24 */ /* 0x040fe2000f8e0204 */
[----:B------:R-:W-:Y:S01]  /*93f0*/  ULDC UR5, c[0x0][0x154] ;  /* 0x0000550000057ab9 */ /* 0x000fe20000000800 */
[----:B------:R-:W-:Y:S01]  /*9400*/  IMAD.WIDE.U32 R4, R5, UR4, R16 ;  /* 0x0000000405047c25 */ /* 0x000fe2000f8e0010 */
[----:B------:R-:W-:-:S03]  /*9410*/  ULDC UR4, c[0x0][0x618] ;  /* 0x0001860000047ab9 */ /* 0x000fc60000000800 */
[----:B0-----:R-:W-:Y:S02]  /*9420*/  IMAD.MOV R6, RZ, RZ, -R21 ;  /* 0x000000ffff067224 */ /* 0x001fe400078e0a15 */
[----:B------:R-:W0:Y:S01]  /*9430*/  LDC R21, c[0x0][0x148] ;  /* 0x00005200ff157b82 */ /* 0x000e220000000800 */
[----:B------:R-:W-:Y:S02]  /*9440*/  IMAD.IADD R5, R5, 0x1, R7 ;  /* 0x0000000105057824 */ /* 0x000fe400078e0207 */
[----:B-1----:R-:W-:Y:S01]  /*9450*/  IMAD R19, R20, R6, R19 ;  /* 0x0000000614137224 */ /* 0x002fe200078e0213 */
[----:B--2---:R-:W-:Y:S02]  /*9460*/  I2FP.F32.U32 R6, R14 ;  /* 0x0000000e00067245 */ /* 0x004fe40000201000 */
[--C-:B------:R-:W-:Y:S02]  /*9470*/  SHF.R.U64 R20, R4, UR4, R5.reuse ;  /* 0x0000000404147c19 */ /* 0x100fe40008001205 */
[----:B------:R-:W-:Y:S01]  /*9480*/  SHF.R.U32.HI R5, RZ, UR4, R5 ;  /* 0x00000004ff057c19 */ /* 0x000fe20008011605 */
[----:B------:R-:W-:Y:S01]  /*9490*/  FMUL R6, R6, UR5 ;  /* 0x0000000506067c20 */ /* 0x000fe20008400000 */
[----:B------:R-:W-:-:S02]  /*94a0*/  ULDC UR4, c[0x0][0x608] ;  /* 0x0001820000047ab9 */ /* 0x000fc40000000800 */
[--C-:B------:R-:W-:Y:S01]  /*94b0*/  SHF.R.U64 R23, R20, UR4, R5.reuse ;  /* 0x0000000414177c19 */ /* 0x100fe20008001205 */
[----:B------:R1:W2:Y:S01]  /*94c0*/  F2I.U32.TRUNC.NTZ R24, R6 ;  /* 0x0000000600187305 */ /* 0x0002a2000020f000 */
[----:B------:R-:W-:Y:S01]  /*94d0*/  SHF.R.U32.HI R4, RZ, UR4, R5 ;  /* 0x00000004ff047c19 */ /* 0x000fe20008011605 */
[----:B------:R-:W-:-:S03]  /*94e0*/  ULDC UR4, c[0x0][0x658] ;  /* 0x0001960000047ab9 */ /* 0x000fc60000000800 */
[--C-:B------:R-:W-:Y:S02]  /*94f0*/  SHF.R.U64 R22, R23, UR4, R4.reuse ;  /* 0x0000000417167c19 */ /* 0x100fe40008001204 */
[----:B------:R-:W-:-:S03]  /*9500*/  SHF.R.U32.HI R25, RZ, UR4, R4 ;  /* 0x00000004ff197c19 */ /* 0x000fc60008011604 */
[----:B------:R-:W-:Y:S02]  /*9510*/  IMAD.MOV.U32 R4, RZ, RZ, R22 ;  /* 0x000000ffff047224 */ /* 0x000fe400078e0016 */
[----:B------:R-:W-:Y:S01]  /*9520*/  IMAD.MOV.U32 R5, RZ, RZ, R25 ;  /* 0x000000ffff057224 */ /* 0x000fe200078e0019 */
[----:B-1----:R-:W-:Y:S06]  /*9530*/  @!P0 BRA `(.L_x_240) ;  /* 0x0000000000288947 */ /* 0x002fec0003800000 */
        /* <DEDUP_REMOVED lines=10> */
.L_x_240:
[----:B------:R-:W-:Y:S01]  /*95e0*/  ISETP.NE.AND P0, PT, R2, 0x1, PT ;  /* 0x000000010200780c */ /* 0x000fe20003f05270 */
[----:B------:R-:W-:Y:S01]  /*95f0*/  ULDC UR4, c[0x0][0x648] ;  /* 0x0001920000047ab9 */ /* 0x000fe20000000800 */
[----:B------:R-:W-:Y:S01]  /*9600*/  LOP3.LUT R23, R23, UR16, RZ, 0xc0, !PT ;  /* 0x0000001017177c12 */ /* 0x000fe2000f8ec0ff */
[----:B--2---:R-:W-:Y:S01]  /*9610*/  IMAD.MOV R24, RZ, RZ, -R24 ;  /* 0x000000ffff187224 */ /* 0x004fe200078e0a18 */
[----:B------:R-:W-:Y:S01]  /*9620*/  SHF.R.U64 R4, R4, UR4, R5 ;  /* 0x0000000404047c19 */ /* 0x000fe20008001205 */
[----:B------:R-:W-:Y:S01]  /*9630*/  ULDC UR4, c[0x0][0x638] ;  /* 0x00018e0000047ab9 */ /* 0x000fe20000000800 */
[----:B------:R-:W-:Y:S01]  /*9640*/  LOP3.LUT R7, R20, UR15, RZ, 0xc0, !PT ;  /* 0x0000000f14077c12 */ /* 0x000fe2000f8ec0ff */
[----:B------:R-:W-:Y:S02]  /*9650*/  ULDC UR5, c[0x0][0x610] ;  /* 0x0001840000057ab9 */ /* 0x000fe40000000800 */
[----:B------:R-:W-:Y:S02]  /*9660*/  IMAD.MOV R5, RZ, RZ, -R4 ;  /* 0x000000ffff057224 */ /* 0x000fe400078e0a04 */
[----:B------:R-:W-:-:S02]  /*9670*/  IMAD R4, R4, UR17, R23 ;  /* 0x0000001104047c24 */ /* 0x000fc4000f8e0217 */
[----:B0-----:R-:W-:Y:S02]  /*9680*/  @P0 IMAD R19, R21, R24, R14 ;  /* 0x0000001815130224 */ /* 0x001fe400078e020e */
[----:B------:R-:W-:Y:S01]  /*9690*/  IMAD R22, R5, UR4, R22 ;  /* 0x0000000405167c24 */ /* 0x000fe2000f8e0216 */
[----:B------:R-:W-:Y:S01]  /*96a0*/  ULDC UR4, c[0x0][0x600] ;  /* 0x0001800000047ab9 */ /* 0x000fe20000000800 */
[----:B------:R-:W-:Y:S02]  /*96b0*/  IMAD R20, R4, UR5, R19 ;  /* 0x0000000504147c24 */ /* 0x000fe4000f8e0213 */
[----:B------:R-:W-:Y:S02]  /*96c0*/  IMAD R5, R22, UR4, R7 ;  /* 0x0000000416057c24 */ /* 0x000fe4000f8e0207 */
[----:B------:R-:W-:Y:S02]  /*96d0*/  IMAD.MOV.U32 R4, RZ, RZ, 0x1 ;  /* 0x00000001ff047424 */ /* 0x000fe400078e00ff */
[----:B------:R-:W-:Y:S01]  /*96e0*/  IMAD.MOV.U32 R7, RZ, RZ, R15 ;  /* 0x000000ffff077224 */ /* 0x000fe200078e000f */
[----:B------:R-:W-:-:S02]  /*96f0*/  SEL R19, R5, R20, !P0 ;  /* 0x0000001405137207 */ /* 0x000fc40004000000 */
[----:B------:R-:W-:-:S07]  /*9700*/  SEL R20, R20, R5, !P0 ;  /* 0x0000000514147207 */ /* 0x000fce0004000000 */
.L_x_238:
[----:B------:R-:W-:Y:S05]  /*9710*/  BSYNC B1 ;  /* 0x0000000000017941 */ /* 0x000fea0003800000 */
.L_x_237:
[----:B------:R-:W-:-:S13]  /*9720*/  LOP3.LUT P0, RZ, R4, 0xff, RZ, 0xc0, !PT ;  /* 0x000000ff04ff7812 */ /* 0x000fda000780c0ff */
[----:B------:R-:W-:Y:S05]  /*9730*/  @P0 BRA `(.L_x_241) ;  /* 0xfffffff4003c0947 */ /* 0x000fea000383ffff */
[----:B------:R-:W-:Y:S05]  /*9740*/  BSYNC B0 ;  /* 0x0000000000007941 */ /* 0x000fea0003800000 */
.L_x_230:
[----:B------:R-:W-:-:S03]  /*9750*/  UMOV UR4, 0xffffffff ;  /* 0xffffffff00047882 */ /* 0x000fc60000000000 */
[----:B------:R-:W-:Y:S05]  /*9760*/  BRA.DIV UR4, `(.L_x_242) ;  /* 0x0000000604387947 */ /* 0x000fea000b800000 */
[----:B------:R-:W-:-:S13]  /*9770*/  ELECT P6, URZ, PT ;  /* 0x00000000003f782f */ /* 0x000fda00038c0000 */
.L_x_257:
[----:B------:R-:W-:Y:S04]  /*9780*/  BSSY B0, `(.L_x_243) ;  /* 0x0000034000007945 */ /* 0x000fe80003800000 */
[----:B------:R-:W-:Y:S05]  /*9790*/  @!P6 BRA `(.L_x_244) ;  /* 0x0000000000c8e947 */ /* 0x000fea0003800000 */
[----:B------:R-:W-:-:S04]  /*97a0*/  LOP3.LUT R18, R18, 0x2, RZ, 0xfc, !PT ;  /* 0x0000000212127812 */ /* 0x000fc800078efcff */
[----:B------:R-:W-:-:S13]  /*97b0*/  ISETP.NE.AND P0, PT, R18, 0x3, PT ;  /* 0x000000031200780c */ /* 0x000fda0003f05270 */
[----:B------:R-:W-:Y:S05]  /*97c0*/  @!P0 BRA `(.L_x_245) ;  /* 0x0000000000048947 */ /* 0x000fea0003800000 */
[----:B------:R-:W-:Y:S01]  /*97d0*/  BPT.TRAP 0x1 ;  /* 0x000000040000795c */ /* 0x000fe20000300000 */
.L_x_245:
[----:B------:R-:W0:Y:S01]  /*97e0*/  S2R R5, SR_CgaCtaId ;  /* 0x0000000000057919 */ /* 0x000e220000008800 */
[----:B------:R-:W-:Y:S02]  /*97f0*/  MOV R0, 0x400 ;  /* 0x0000040000007802 */ /* 0x000fe40000000f00 */
[----:B------:R-:W-:Y:S02]  /*9800*/  SHF.L.U32 R2, R3, 0x1f, RZ ;  /* 0x0000001f03027819 */ /* 0x000fe400000006ff */
[----:B0-----:R-:W-:-:S05]  /*9810*/  LEA R5, R5, R0, 0x18 ;  /* 0x0000000005057211 */ /* 0x001fca00078ec0ff */
[----:B------:R-:W-:-:S04]  /*9820*/  VIADD R5, R5, 0x28 ;  /* 0x0000002805057836 */ /* 0x000fc80000000000 */
[C---:B------:R-:W-:Y:S02]  /*9830*/  IMAD R7, R8.reuse, 0x8, R5 ;  /* 0x0000000808077824 */ /* 0x040fe400078e0205 */
[----:B------:R-:W-:Y:S02]  /*9840*/  VIADD R8, R8, 0x1 ;  /* 0x0000000108087836 */ /* 0x000fe40000000000 */
[----:B------:R-:W0:Y:S03]  /*9850*/  SYNCS.PHASECHK.TRANS64.TRYWAIT P0, [R7+URZ], R2 ;  /* 0x00000002070075a7 */ /* 0x000e26000800017f */
[----:B------:R-:W-:-:S04]  /*9860*/  ISETP.NE.AND P1, PT, R8, 0x5, PT ;  /* 0x000000050800780c */ /* 0x000fc80003f25270 */
[----:B------:R-:W-:Y:S02]  /*9870*/  SEL R0, RZ, 0x1, P1 ;  /* 0x00000001ff007807 */ /* 0x000fe40000800000 */
[----:B------:R-:W-:Y:S02]  /*9880*/  SEL R8, R8, RZ, P1 ;  /* 0x000000ff08087207 */ /* 0x000fe40000800000 */
[----:B------:R-:W-:-:S03]  /*9890*/  LOP3.LUT R9, R3, R0, RZ, 0x3c, !PT ;  /* 0x0000000003097212 */ /* 0x000fc600078e3cff */
[----:B------:R-:W-:Y:S01]  /*98a0*/  IMAD R6, R8, 0x8, R5 ;  /* 0x0000000808067824 */ /* 0x000fe200078e0205 */
[----:B------:R-:W-:Y:S01]  /*98b0*/  SHF.L.U32 R3, R9, 0x1f, RZ ;  /* 0x0000001f09037819 */ /* 0x000fe200000006ff */
[----:B0-----:R-:W-:Y:S06]  /*98c0*/  @!P0 BRA `(.L_x_246) ;  /* 0x0000000400008947 */ /* 0x001fec0003800000 */
.L_x_258:
[----:B------:R-:W1:Y:S01]  /*98d0*/  SYNCS.PHASECHK.TRANS64.TRYWAIT P0, [R6+URZ], R3 ;  /* 0x00000003060075a7 */ /* 0x000e62000800017f */
[----:B------:R-:W-:-:S05]  /*98e0*/  VIADD R0, R8, 0x1 ;  /* 0x0000000108007836 */ /* 0x000fca0000000000 */
[----:B------:R-:W-:-:S04]  /*98f0*/  ISETP.NE.AND P1, PT, R0, 0x5, PT ;  /* 0x000000050000780c */ /* 0x000fc80003f25270 */
[----:B0-----:R-:W-:Y:S02]  /*9900*/  SEL R2, RZ, 0x1, P1 ;  /* 0x00000001ff027807 */ /* 0x001fe40000800000 */
[----:B------:R-:W-:Y:S02]  /*9910*/  SEL R0, R0, RZ, P1 ;  /* 0x000000ff00007207 */ /* 0x000fe40000800000 */
[----:B------:R-:W-:-:S03]  /*9920*/  LOP3.LUT R9, R9, R2, RZ, 0x3c, !PT ;  /* 0x0000000209097212 */ /* 0x000fc600078e3cff */
[----:B------:R-:W-:Y:S01]  /*9930*/  IMAD R7, R0, 0x8, R5 ;  /* 0x0000000800077824 */ /* 0x000fe200078e0205 */
[----:B------:R-:W-:Y:S01]  /*9940*/  SHF.L.U32 R4, R9, 0x1f, RZ ;  /* 0x0000001f09047819 */ /* 0x000fe200000006ff */
[----:B-1----:R-:W-:Y:S06]  /*9950*/  @!P0 BRA `(.L_x_247) ;  /* 0x0000000000f08947 */ /* 0x002fec0003800000 */
.L_x_259:
[----:B------:R-:W1:Y:S01]  /*9960*/  SYNCS.PHASECHK.TRANS64.TRYWAIT P0, [R7+URZ], R4 ;  /* 0x00000004070075a7 */ /* 0x000e62000800017f */
[----:B------:R-:W-:-:S05]  /*9970*/  VIADD R0, R0, 0x1 ;  /* 0x0000000100007836 */ /* 0x000fca0000000000 */
[----:B------:R-:W-:-:S04]  /*9980*/  ISETP.NE.AND P1, PT, R0, 0x5, PT ;  /* 0x000000050000780c */ /* 0x000fc80003f25270 */
[----:B------:R-:W-:Y:S02]  /*9990*/  SEL R2, RZ, 0x1, P1 ;  /* 0x00000001ff027807 */ /* 0x000fe40000800000 */
[----:B------:R-:W-:Y:S02]  /*99a0*/  SEL R0, R0, RZ, P1 ;  /* 0x000000ff00007207 */ /* 0x000fe40000800000 */
[----:B------:R-:W-:-:S03]  /*99b0*/  LOP3.LUT R9, R9, R2, RZ, 0x3c, !PT ;  /* 0x0000000209097212 */ /* 0x000fc600078e3cff */
[----:B0-----:R-:W-:Y:S01]  /*99c0*/  IMAD R6, R0, 0x8, R5 ;  /* 0x0000000800067824 */ /* 0x001fe200078e0205 */
[----:B------:R-:W-:Y:S01]  /*99d0*/  SHF.L.U32 R3, R9, 0x1f, RZ ;  /* 0x0000001f09037819 */ /* 0x000fe200000006ff */
[----:B-1----:R-:W-:Y:S06]  /*99e0*/  @!P0 BRA `(.L_x_248) ;  /* 0x0000000000e08947 */ /* 0x002fec0003800000 */
.L_x_260:
[----:B------:R-:W1:Y:S01]  /*99f0*/  SYNCS.PHASECHK.TRANS64.TRYWAIT P0, [R6+URZ], R3 ;  /* 0x00000003060075a7 */ /* 0x000e62000800017f */
[----:B------:R-:W-:-:S05]  /*9a00*/  VIADD R0, R0, 0x1 ;  /* 0x0000000100007836 */ /* 0x000fca0000000000 */
[----:B------:R-:W-:-:S04]  /*9a10*/  ISETP.NE.AND P1, PT, R0, 0x5, PT ;  /* 0x000000050000780c */ /* 0x000fc80003f25270 */
[----:B------:R-:W-:Y:S02]  /*9a20*/  SEL R2, RZ, 0x1, P1 ;  /* 0x00000001ff027807 */ /* 0x000fe40000800000 */
[----:B------:R-:W-:Y:S02]  /*9a30*/  SEL R0, R0, RZ, P1 ;  /* 0x000000ff00007207 */ /* 0x000fe40000800000 */
[----:B------:R-:W-:Y:S01]  /*9a40*/  LOP3.LUT R2, R9, R2, RZ, 0x3c, !PT ;  /* 0x0000000209027212 */ /* 0x000fe200078e3cff */
[----:B-1----:R-:W-:Y:S06]  /*9a50*/  @!P0 BRA `(.L_x_249) ;  /* 0x0000000000d88947 */ /* 0x002fec0003800000 */
.L_x_261:
[----:B------:R-:W-:Y:S01]  /*9a60*/  IMAD R5, R0, 0x8, R5 ;  /* 0x0000000800057824 */ /* 0x000fe200078e0205 */
[----:B------:R-:W-:-:S07]  /*9a70*/  SHF.L.U32 R0, R2, 0x1f, RZ ;  /* 0x0000001f02007819 */ /* 0x000fce00000006ff */
.L_x_250:
[----:B--2---:R2:W3:Y:S02]  /*9a80*/  SYNCS.PHASECHK.TRANS64.TRYWAIT P0, [R5+URZ], R0 ;  /* 0x00000000050075a7 */ /* 0x0044e4000800017f */
[----:B---3--:R-:W-:Y:S05]  /*9a90*/  @!P0 NANOSLEEP.SYNCS 0x989680 ;  /* 0x009896800000895d */ /* 0x008fea0003900000 */
[----:B------:R-:W3:Y:S02]  /*9aa0*/  @!P0 SYNCS.PHASECHK.TRANS64 P0, [R5+URZ], R0 ;  /* 0x00000000050085a7 */ /* 0x000ee4000800007f */
[----:B---3--:R-:W-:Y:S05]  /*9ab0*/  @!P0 BRA `(.L_x_250) ;  /* 0xfffffffc00f08947 */ /* 0x008fea000383ffff */
.L_x_244:
[----:B------:R-:W-:Y:S05]  /*9ac0*/  BSYNC B0 ;  /* 0x0000000000007941 */ /* 0x000fea0003800000 */
.L_x_243:
[----:B------:R-:W-:Y:S05]  /*9ad0*/  EXIT ;  /* 0x000000000000794d */ /* 0x000fea0003800000 */
.L_x_21:
[----:B-1----:R1:W2:Y:S02]  /*9ae0*/  SYNCS.PHASECHK.TRANS64.TRYWAIT P1, [R3+URZ], R0 ;  /* 0x00000000030075a7 */ /* 0x0022a4000802017f */
[----:B--2---:R-:W-:Y:S05]  /*9af0*/  @!P1 NANOSLEEP.SYNCS 0x989680 ;  /* 0x009896800000995d */ /* 0x004fea0003900000 */
[----:B------:R-:W2:Y:S02]  /*9b00*/  @!P1 SYNCS.PHASECHK.TRANS64 P1, [R3+URZ], R0 ;  /* 0x00000000030095a7 */ /* 0x000ea4000802007f */
[----:B--2---:R-:W-:Y:S05]  /*9b10*/  @!P1 BRA `(.L_x_21) ;  /* 0xfffffffc00f09947 */ /* 0x004fea000383ffff */
[----:B------:R-:W-:Y:S05]  /*9b20*/  BRA `(.L_x_20) ;  /* 0xffffff7c00247947 */ /* 0x000fea000383ffff */
.L_x_26:
[----:B-1----:R1:W2:Y:S02]  /*9b30*/  SYNCS.PHASECHK.TRANS64.TRYWAIT P1, [R5+URZ], R4 ;  /* 0x00000004050075a7 */ /* 0x0022a4000802017f */
[----:B--2---:R-:W-:Y:S05]  /*9b40*/  @!P1 NANOSLEEP.SYNCS 0x989680 ;  /* 0x009896800000995d */ /* 0x004fea0003900000 */
[----:B------:R-:W2:Y:S02]  /*9b50*/  @!P1 SYNCS.PHASECHK.TRANS64 P1, [R5+URZ], R4 ;  /* 0x00000004050095a7 */ /* 0x000ea4000802007f */
[----:B--2---:R-:W-:Y:S05]  /*9b60*/  @!P1 BRA `(.L_x_26) ;  /* 0xfffffffc00f09947 */ /* 0x004fea000383ffff */
[----:B------:R-:W-:Y:S05]  /*9b70*/  BRA `(.L_x_25) ;  /* 0xffffff8000007947 */ /* 0x000fea000383ffff */
.L_x_231:
[----:B------:R-:W-:Y:S01]  /*9b80*/  BSSY B1, `(.L_x_251) ;  /* 0x0000006000017945 */ /* 0x000fe20003800000 */
[----:B------:R-:W-:-:S07]  /*9b90*/  IMAD.MOV.U32 R15, RZ, RZ, -0x1 ;  /* 0xffffffffff0f7424 */ /* 0x000fce00078e00ff */
[----:B------:R-:W-:Y:S05]  /*9ba0*/  WARPSYNC.COLLECTIVE R15, `(.L_x_252) ;  /* 0x000000000f0c7348 */ /* 0x000fea0003c00000 */
[----:B------:R-:W-:Y:S02]  /*9bb0*/  ELECT P6, UR62, PT ;  /* 0x00000000003e782f */ /* 0x000fe400038c0000 */
[----:B------:R-:W-:Y:S01]  /*9bc0*/  MOV R14, UR62 ;  /* 0x0000003e000e7c02 */ /* 0x000fe20008000f00 */
[----:B------:R-:W-:Y:S10]  /*9bd0*/  ENDCOLLECTIVE ;  /* 0x000000000000791b */ /* 0x000ff40003800000 */
.L_x_252:
[----:B------:R-:W-:Y:S05]  /*9be0*/  BSYNC B1 ;  /* 0x0000000000017941 */ /* 0x000fea0003800000 */
.L_x_251:
[----:B------:R-:W-:Y:S05]  /*9bf0*/  BRA `(.L_x_253) ;  /* 0xfffffff000187947 */ /* 0x000fea000383ffff */
.L_x_234:
[----:B0-----:R0:W1:Y:S02]  /*9c00*/  SYNCS.PHASECHK.TRANS64.TRYWAIT P0, [R21+URZ+0x28], R6 ;  /* 0x00002806150075a7 */ /* 0x001064000800017f */
[----:B-1----:R-:W-:Y:S05]  /*9c10*/  @!P0 NANOSLEEP.SYNCS 0x989680 ;  /* 0x009896800000895d */ /* 0x002fea0003900000 */
[----:B------:R-:W1:Y:S02]  /*9c20*/  @!P0 SYNCS.PHASECHK.TRANS64 P0, [R21+URZ+0x28], R6 ;  /* 0x00002806150085a7 */ /* 0x000e64000800007f */
[----:B-1----:R-:W-:Y:S05]  /*9c30*/  @!P0 BRA `(.L_x_234) ;  /* 0xfffffffc00f08947 */ /* 0x002fea000383ffff */
[----:B------:R-:W-:Y:S05]  /*9c40*/  BRA `(.L_x_254) ;  /* 0xfffffff000547947 */ /* 0x000fea000383ffff */
.L_x_242:
[----:B------:R-:W-:Y:S01]  /*9c50*/  BSSY B0, `(.L_x_255) ;  /* 0x0000006000007945 */ /* 0x000fe20003800000 */
[----:B------:R-:W-:-:S07]  /*9c60*/  IMAD.MOV.U32 R15, RZ, RZ, -0x1 ;  /* 0xffffffffff0f7424 */ /* 0x000fce00078e00ff */
[----:B------:R-:W-:Y:S05]  /*9c70*/  WARPSYNC.COLLECTIVE R15, `(.L_x_256) ;  /* 0x000000000f0c7348 */ /* 0x000fea0003c00000 */
[----:B------:R-:W-:Y:S02]  /*9c80*/  ELECT P6, UR62, PT ;  /* 0x00000000003e782f */ /* 0x000fe400038c0000 */
[----:B------:R-:W-:Y:S01]  /*9c90*/  MOV R14, UR62 ;  /* 0x0000003e000e7c02 */ /* 0x000fe20008000f00 */
[----:B------:R-:W-:Y:S10]  /*9ca0*/  ENDCOLLECTIVE ;  /* 0x000000000000791b */ /* 0x000ff40003800000 */
.L_x_256:
[----:B------:R-:W-:Y:S05]  /*9cb0*/  BSYNC B0 ;  /* 0x0000000000007941 */ /* 0x000fea0003800000 */
.L_x_255:
[----:B------:R-:W-:Y:S05]  /*9cc0*/  BRA `(.L_x_257) ;  /* 0xfffffff800ac7947 */ /* 0x000fea000383ffff */
.L_x_246:
[----:B0-----:R0:W1:Y:S02]  /*9cd0*/  SYNCS.PHASECHK.TRANS64.TRYWAIT P0, [R7+URZ], R2 ;  /* 0x00000002070075a7 */ /* 0x001064000800017f */
[----:B-1----:R-:W-:Y:S05]  /*9ce0*/  @!P0 NANOSLEEP.SYNCS 0x989680 ;  /* 0x009896800000895d */ /* 0x002fea0003900000 */
[----:B------:R-:W1:Y:S02]  /*9cf0*/  @!P0 SYNCS.PHASECHK.TRANS64 P0, [R7+URZ], R2 ;  /* 0x00000002070085a7 */ /* 0x000e64000800007f */
[----:B-1----:R-:W-:Y:S05]  /*9d00*/  @!P0 BRA `(.L_x_246) ;  /* 0xfffffffc00f08947 */ /* 0x002fea000383ffff */
[----:B------:R-:W-:Y:S05]  /*9d10*/  BRA `(.L_x_258) ;  /* 0xfffffff800ec7947 */ /* 0x000fea000383ffff */
.L_x_247:
[----:B0-----:R0:W1:Y:S02]  /*9d20*/  SYNCS.PHASECHK.TRANS64.TRYWAIT P0, [R6+URZ], R3 ;  /* 0x00000003060075a7 */ /* 0x001064000800017f */
[----:B-1----:R-:W-:Y:S05]  /*9d30*/  @!P0 NANOSLEEP.SYNCS 0x989680 ;  /* 0x009896800000895d */ /* 0x002fea0003900000 */
[----:B------:R-:W1:Y:S02]  /*9d40*/  @!P0 SYNCS.PHASECHK.TRANS64 P0, [R6+URZ], R3 ;  /* 0x00000003060085a7 */ /* 0x000e64000800007f */
[----:B-1----:R-:W-:Y:S05]  /*9d50*/  @!P0 BRA `(.L_x_247) ;  /* 0xfffffffc00f08947 */ /* 0x002fea000383ffff */
[----:B------:R-:W-:Y:S05]  /*9d60*/  BRA `(.L_x_259) ;  /* 0xfffffff800fc7947 */ /* 0x000fea000383ffff */
.L_x_248:
[----:B0-----:R0:W1:Y:S02]  /*9d70*/  SYNCS.PHASECHK.TRANS64.TRYWAIT P0, [R7+URZ], R4 ;  /* 0x00000004070075a7 */ /* 0x001064000800017f */
[----:B-1----:R-:W-:Y:S05]  /*9d80*/  @!P0 NANOSLEEP.SYNCS 0x989680 ;  /* 0x009896800000895d */ /* 0x002fea0003900000 */
[----:B------:R-:W1:Y:S02]  /*9d90*/  @!P0 SYNCS.PHASECHK.TRANS64 P0, [R7+URZ], R4 ;  /* 0x00000004070085a7 */ /* 0x000e64000800007f */
[----:B-1----:R-:W-:Y:S05]  /*9da0*/  @!P0 BRA `(.L_x_248) ;  /* 0xfffffffc00f08947 */ /* 0x002fea000383ffff */
[----:B------:R-:W-:Y:S05]  /*9db0*/  BRA `(.L_x_260) ;  /* 0xfffffffc000c7947 */ /* 0x000fea000383ffff */
.L_x_249:
[----:B-1----:R1:W2:Y:S02]  /*9dc0*/  SYNCS.PHASECHK.TRANS64.TRYWAIT P0, [R6+URZ], R3 ;  /* 0x00000003060075a7 */ /* 0x0022a4000800017f */
[----:B--2---:R-:W-:Y:S05]  /*9dd0*/  @!P0 NANOSLEEP.SYNCS 0x989680 ;  /* 0x009896800000895d */ /* 0x004fea0003900000 */
[----:B------:R-:W2:Y:S02]  /*9de0*/  @!P0 SYNCS.PHASECHK.TRANS64 P0, [R6+URZ], R3 ;  /* 0x00000003060085a7 */ /* 0x000ea4000800007f */
[----:B--2---:R-:W-:Y:S05]  /*9df0*/  @!P0 BRA `(.L_x_249) ;  /* 0xfffffffc00f08947 */ /* 0x004fea000383ffff */
[----:B------:R-:W-:Y:S05]  /*9e00*/  BRA `(.L_x_261) ;  /* 0xfffffffc00147947 */ /* 0x000fea000383ffff */
.L_x_262:
[----:B------:R-:W-:-:S00]  /*9e10*/  BRA `(.L_x_262) ;  /* 0xfffffffc00fc7947 */ /* 0x000fc0000383ffff */
[----:B------:R-:W-:-:S00]  /*9e20*/  NOP ;  /* 0x0000000000007918 */ /* 0x000fc00000000000 */
        /* <DEDUP_REMOVED lines=13> */
.L_x_263:


//--------------------- .nv.global.init           --------------------------
	.section	.nv.global.init,"aw",@progbits
.nv.global.init:
	.type		$str$22,@object
	.size		$str$22,($str$23 - $str$22)
$str$22:
        /*0000*/ 	.byte	0x6b, 0x5f, 0x74, 0x69, 0x6c, 0x65, 0x5f, 0x63, 0x6f, 0x75, 0x6e, 0x74, 0x20, 0x3e, 0x3d, 0x20
        /*0010*/ 	.byte	0x31, 0x00
	.type		$str$23,@object
	.size		$str$23,(__unnamed_1 - $str$23)
$str$23:
        /*0012*/ 	.byte	0x2f, 0x74, 0x6d, 0x70, 0x2f, 0x63, 0x75, 0x74, 0x6c, 0x61, 0x73, 0x73, 0x5f, 0x73, 0x77, 0x65
        /*0022*/ 	.byte	0x65, 0x70, 0x5f, 0x73, 0x72, 0x63, 0x2f, 0x69, 0x6e, 0x63, 0x6c, 0x75, 0x64, 0x65, 0x2f, 0x63
        /*0032*/ 	.byte	0x75, 0x74, 0x6c, 0x61, 0x73, 0x73, 0x2f, 0x67, 0x65, 0x6d, 0x6d, 0x2f, 0x63, 0x6f, 0x6c, 0x6c
        /*0042*/ 	.byte	0x65, 0x63, 0x74, 0x69, 0x76, 0x65, 0x2f, 0x73, 0x6d, 0x39, 0x30, 0x5f, 0x6d, 0x6d, 0x61, 0x5f
        /*0052*/ 	.byte	0x74, 0x6d, 0x61, 0x5f, 0x67, 0x6d, 0x6d, 0x61, 0x5f, 0x73, 0x73, 0x5f, 0x77, 0x61, 0x72, 0x70
        /*0062*/ 	.byte	0x73, 0x70, 0x65, 0x63, 0x69, 0x61, 0x6c, 0x69, 0x7a, 0x65, 0x64, 0x2e, 0x68, 0x70, 0x70, 0x00
	.type		__unnamed_1,@object
	.size		__unnamed_1,(.L_0 - __unnamed_1)
__unnamed_1:
        /*0072*/ 	.byte	0x76, 0x6f, 0x69, 0x64, 0x20, 0x63, 0x75, 0x74, 0x6c, 0x61, 0x73, 0x73, 0x3a, 0x3a, 0x67, 0x65
        /* <DEDUP_REMOVED lines=180> */
        /*0bc2*/ 	.byte	0x69, 0x74, 0x79, 0x5d, 0x00
.L_0:


//--------------------- .nv.shared._ZN7cutlass13device_kernelINS_4gemm6kernel13GemmUniversalIN4cute5tupleIJiiiiEEENS1_10collective13CollectiveMmaINS1_34MainloopSm90TmaGmmaWarpSpecializedILi5ENS5_IJNS4_1CILi2EEENSA_ILi1EEESC_EEENS1_35KernelTmaWarpSpecializedCooperativeEEENS5_IJNSA_ILi128EEENSA_ILi192EEENSA_ILi64EEEEEENS_6half_tENS5_IJlSC_lEEESK_SL_NS4_8TiledMMAINS4_8MMA_AtomIJNS4_4SM904GMMA26MMA_64x192x16_F32F16F16_SSILNSP_5MajorE0ELSR_0ELNSP_7ScaleInE1ELSS_1EEEEEENS4_6LayoutISD_NS5_IJSC_NSA_ILi0EEESW_EEEEENS5_IJNS4_10UnderscoreESZ_SZ_EEEEENS4_13SM90_TMA_LOADENS4_14ComposedLayoutINS4_7SwizzleILi3ELi4ELi3EEENS4_18smem_ptr_flag_bitsILi16EEENSV_INS5_IJNSA_ILi8EEESI_EEENS5_IJSI_SC_EEEEEEEvNS4_8identityENS4_23SM90_TMA_LOAD_MULTICASTES1C_vS1D_EENS_8epilogue10collective6detail29Sm90TmaWarpSpecializedAdapterINS1H_15DefaultEpilogueISK_SL_SL_NS1G_6thread17LinearCombinationISK_Li1EffLNS1L_9ScaleType4KindE0ELNS_15FloatRoundStyleE2ESK_EENS1_15EpilogueDefaultEEEEEvvEEEEvNT_6ParamsE --------------------------
	.section	.nv.shared._ZN7cutlass13device_kernelINS_4gemm6kernel13GemmUniversalIN4cute5tupleIJiiiiEEENS1_10collective13CollectiveMmaINS1_34MainloopSm90TmaGmmaWarpSpecializedILi5ENS5_IJNS4_1CILi2EEENSA_ILi1EEESC_EEENS1_35KernelTmaWarpSpecializedCooperativeEEENS5_IJNSA_ILi128EEENSA_ILi192EEENSA_ILi64EEEEEENS_6half_tENS5_IJlSC_lEEESK_SL_NS4_8TiledMMAINS4_8MMA_AtomIJNS4_4SM904GMMA26MMA_64x192x16_F32F16F16_SSILNSP_5MajorE0ELSR_0ELNSP_7ScaleInE1ELSS_1EEEEEENS4_6LayoutISD_NS5_IJSC_NSA_ILi0EEESW_EEEEENS5_IJNS4_10UnderscoreESZ_SZ_EEEEENS4_13SM90_TMA_LOADENS4_14ComposedLayoutINS4_7SwizzleILi3ELi4ELi3EEENS4_18smem_ptr_flag_bitsILi16EEENSV_INS5_IJNSA_ILi8EEESI_EEENS5_IJSI_SC_EEEEEEEvNS4_8identityENS4_23SM90_TMA_LOAD_MULTICASTES1C_vS1D_EENS_8epilogue10collective6detail29Sm90TmaWarpSpecializedAdapterINS1H_15DefaultEpilogueISK_SL_SL_NS1G_6thread17LinearCombinationISK_Li1EffLNS1L_9ScaleType4KindE0ELNS_15FloatRoundStyleE2ESK_EENS1_15EpilogueDefaultEEEEEvvEEEEvNT_6ParamsE,"aw",@nobits
	.sectionflags	@""
	.align	16
	.zero		1024


//--------------------- .nv.shared.reserved.0     --------------------------
	.section	.nv.shared.reserved.0,"aw",@nobits
	.weak		__nv_reservedSMEM_offset_0_alias
	.size		__nv_reservedSMEM_offset_0_alias, 0, 0
	.other		__nv_reservedSMEM_offset_0_alias,@"STO_CUDA_RESERVED_SHARED STV_DEFAULT"
__nv_reservedSMEM_offset_0_alias:
	.zero		0


//--------------------- .nv.global                --------------------------
	.section	.nv.global,"aw",@nobits
.nv.global:
	.type		_ZN39_INTERNAL_f6cd501c_4_k_cu_cf3cbf44_63954cute1_E,@object
	.size		_ZN39_INTERNAL_f6cd501c_4_k_cu_cf3cbf44_63954cute1_E,(_ZN39_INTERNAL_f6cd501c_4_k_cu_cf3cbf44_63954cuda3std3__45__cpo6cbeginE - _ZN39_INTERNAL_f6cd501c_4_k_cu_cf3cbf44_63954cute1_E)
_ZN39_INTERNAL_f6cd501c_4_k_cu_cf3cbf44_63954cute1_E:
	.zero		1
	.type		_ZN39_INTERNAL_f6cd501c_4_k_cu_cf3cbf44_63954cuda3std3__45__cpo6cbeginE,@object
	.size		_ZN39_INTERNAL_f6cd501c_4_k_cu_cf3cbf44_63954cuda3std3__45__cpo6cbeginE,(_ZN39_INTERNAL_f6cd501c_4_k_cu_cf3cbf44_63954cuda3std3__48in_placeE - _ZN39_INTERNAL_f6cd501c_4_k_cu_cf3cbf44_63954cuda3std3__45__cpo6cbeginE)
_ZN39_INTERNAL_f6cd501c_4_k_cu_cf3cbf44_63954cuda3std3__45__cpo6cbeginE:
	.zero		1
	.type		_ZN39_INTERNAL_f6cd501c_4_k_cu_cf3cbf44_63954cuda3std3__48in_placeE,@object
	.size		_ZN39_INTERNAL_f6cd501c_4_k_cu_cf3cbf44_63954cuda3std3__48in_placeE,(_ZN39_INTERNAL_f6cd501c_4_k_cu_cf3cbf44_63954cuda3std6ranges3__45__cpo9iter_moveE - _ZN39_INTERNAL_f6cd501c_4_k_cu_cf3cbf44_63954cuda3std3__48in_placeE)
_ZN39_INTERNAL_f6cd501c_4_k_cu_cf3cbf44_63954cuda3std3__48in_placeE:
	.zero		1
	.type		_ZN39_INTERNAL_f6cd501c_4_k_cu_cf3cbf44_63954cuda3std6ranges3__45__cpo9iter_moveE,@object
	.size		_ZN39_INTERNAL_f6cd501c_4_k_cu_cf3cbf44_63954cuda3std6ranges3__45__cpo9iter_moveE,(_ZN39_INTERNAL_f6cd501c_4_k_cu_cf3cbf44_63954cuda3std3__45__cpo5beginE - _ZN39_INTERNAL_f6cd501c_4_k_cu_cf3cbf44_63954cuda3std6ranges3__45__cpo9iter_moveE)
_ZN39_INTERNAL_f6cd501c_4_k_cu_cf3cbf44_63954cuda3std6ranges3__45__cpo9iter_moveE:
	.zero		1
	.type		_ZN39_INTERNAL_f6cd501c_4_k_cu_cf3cbf44_63954cuda3std3__45__cpo5beginE,@object
	.size		_ZN39_INTERNAL_f6cd501c_4_k_cu_cf3cbf44_63954cuda3std3__45__cpo5beginE,(_ZN39_INTERNAL_f6cd501c_4_k_cu_cf3cbf44_63954cuda3std3__441_GLOBAL__N__f6cd501c_4_k_cu_cf3cbf44_63956ignoreE - _ZN39_INTERNAL_f6cd501c_4_k_cu_cf3cbf44_63954cuda3std3__45__cpo5beginE)
_ZN39_INTERNAL_f6cd501c_4_k_cu_cf3cbf44_63954cuda3std3__45__cpo5beginE:
	.zero		1
	.type		_ZN39_INTERNAL_f6cd501c_4_k_cu_cf3cbf44_63954cuda3std3__441_GLOBAL__N__f6cd501c_4_k_cu_cf3cbf44_63956ignoreE,@object
	.size		_ZN39_INTERNAL_f6cd501c_4_k_cu_cf3cbf44_63954cuda3std3__441_GLOBAL__N__f6cd501c_4_k_cu_cf3cbf44_63956ignoreE,(_ZN39_INTERNAL_f6cd501c_4_k_cu_cf3cbf44_63954cute7productE - _ZN39_INTERNAL_f6cd501c_4_k_cu_cf3cbf44_63954cuda3std3__441_GLOBAL__N__f6cd501c_4_k_cu_cf3cbf44_63956ignoreE)
_ZN39_INTERNAL_f6cd501c_4_k_cu_cf3cbf44_63954cuda3std3__441_GLOBAL__N__f6cd501c_4_k_cu_cf3cbf44_63956ignoreE:
	.zero		1
	.type		_ZN39_INTERNAL_f6cd501c_4_k_cu_cf3cbf44_63954cute7productE,@object
	.size		_ZN39_INTERNAL_f6cd501c_4_k_cu_cf3cbf44_63954cute7productE,(_ZN39_INTERNAL_f6cd501c_4_k_cu_cf3cbf44_63954cuda3std3__45__cpo3endE - _ZN39_INTERNAL_f6cd501c_4_k_cu_cf3cbf44_63954cute7productE)
_ZN39_INTERNAL_f6cd501c_4_k_cu_cf3cbf44_63954cute7productE:
	.zero		1
	.type		_ZN39_INTERNAL_f6cd501c_4_k_cu_cf3cbf44_63954cuda3std3__45__cpo3endE,@object
	.size		_ZN39_INTERNAL_f6cd501c_4_k_cu_cf3cbf44_63954cuda3std3__45__cpo3endE,(_ZN39_INTERNAL_f6cd501c_4_k_cu_cf3cbf44_63954cuda3std3__419piecewise_constructE - _ZN39_INTERNAL_f6cd501c_4_k_cu_cf3cbf44_63954cuda3std3__45__cpo3endE)
_ZN39_INTERNAL_f6cd501c_4_k_cu_cf3cbf44_63954cuda3std3__45__cpo3endE:
	.zero		1
	.type		_ZN39_INTERNAL_f6cd501c_4_k_cu_cf3cbf44_63954cuda3std3__419piecewise_constructE,@object
	.size		_ZN39_INTERNAL_f6cd501c_4_k_cu_cf3cbf44_63954cuda3std3__419piecewise_constructE,(_ZN39_INTERNAL_f6cd501c_4_k_cu_cf3cbf44_63954cuda3std3__45__cpo4cendE - _ZN39_INTERNAL_f6cd501c_4_k_cu_cf3cbf44_63954cuda3std3__419piecewise_constructE)
_ZN39_INTERNAL_f6cd501c_4_k_cu_cf3cbf44_63954cuda3std3__419piecewise_constructE:
	.zero		1
	.type		_ZN39_INTERNAL_f6cd501c_4_k_cu_cf3cbf44_63954cuda3std3__45__cpo4cendE,@object
	.size		_ZN39_INTERNAL_f6cd501c_4_k_cu_cf3cbf44_63954cuda3std3__45__cpo4cendE,(_ZN39_INTERNAL_f6cd501c_4_k_cu_cf3cbf44_63954cuda3std6ranges3__45__cpo4swapE - _ZN39_INTERNAL_f6cd501c_4_k_cu_cf3cbf44_63954cuda3std3__45__cpo4cendE)
_ZN39_INTERNAL_f6cd501c_4_k_cu_cf3cbf44_63954cuda3std3__45__cpo4cendE:
	.zero		1
	.type		_ZN39_INTERNAL_f6cd501c_4_k_cu_cf3cbf44_63954cuda3std6ranges3__45__cpo4swapE,@object
	.size		_ZN39_INTERNAL_f6cd501c_4_k_cu_cf3cbf44_63954cuda3std6ranges3__45__cpo4swapE,(.L_8 - _ZN39_INTERNAL_f6cd501c_4_k_cu_cf3cbf44_63954cuda3std6ranges3__45__cpo4swapE)
_ZN39_INTERNAL_f6cd501c_4_k_cu_cf3cbf44_63954cuda3std6ranges3__45__cpo4swapE:
	.zero		1
.L_8:


//--------------------- .nv.constant0._ZN7cutlass13device_kernelINS_4gemm6kernel13GemmUniversalIN4cute5tupleIJiiiiEEENS1_10collective13CollectiveMmaINS1_34MainloopSm90TmaGmmaWarpSpecializedILi5ENS5_IJNS4_1CILi2EEENSA_ILi1EEESC_EEENS1_35KernelTmaWarpSpecializedCooperativeEEENS5_IJNSA_ILi128EEENSA_ILi192EEENSA_ILi64EEEEEENS_6half_tENS5_IJlSC_lEEESK_SL_NS4_8TiledMMAINS4_8MMA_AtomIJNS4_4SM904GMMA26MMA_64x192x16_F32F16F16_SSILNSP_5MajorE0ELSR_0ELNSP_7ScaleInE1ELSS_1EEEEEENS4_6LayoutISD_NS5_IJSC_NSA_ILi0EEESW_EEEEENS5_IJNS4_10UnderscoreESZ_SZ_EEEEENS4_13SM90_TMA_LOADENS4_14ComposedLayoutINS4_7SwizzleILi3ELi4ELi3EEENS4_18smem_ptr_flag_bitsILi16EEENSV_INS5_IJNSA_ILi8EEESI_EEENS5_IJSI_SC_EEEEEEEvNS4_8identityENS4_23SM90_TMA_LOAD_MULTICASTES1C_vS1D_EENS_8epilogue10collective6detail29Sm90TmaWarpSpecializedAdapterINS1H_15DefaultEpilogueISK_SL_SL_NS1G_6thread17LinearCombinationISK_Li1EffLNS1L_9ScaleType4KindE0ELNS_15FloatRoundStyleE2ESK_EENS1_15EpilogueDefaultEEEEEvvEEEEvNT_6ParamsE --------------------------
	.section	.nv.constant0._ZN7cutlass13device_kernelINS_4gemm6kernel13GemmUniversalIN4cute5tupleIJiiiiEEENS1_10collective13CollectiveMmaINS1_34MainloopSm90TmaGmmaWarpSpecializedILi5ENS5_IJNS4_1CILi2EEENSA_ILi1EEESC_EEENS1_35KernelTmaWarpSpecializedCooperativeEEENS5_IJNSA_ILi128EEENSA_ILi192EEENSA_ILi64EEEEEENS_6half_tENS5_IJlSC_lEEESK_SL_NS4_8TiledMMAINS4_8MMA_AtomIJNS4_4SM904GMMA26MMA_64x192x16_F32F16F16_SSILNSP_5MajorE0ELSR_0ELNSP_7ScaleInE1ELSS_1EEEEEENS4_6LayoutISD_NS5_IJSC_NSA_ILi0EEESW_EEEEENS5_IJNS4_10UnderscoreESZ_SZ_EEEEENS4_13SM90_TMA_LOADENS4_14ComposedLayoutINS4_7SwizzleILi3ELi4ELi3EEENS4_18smem_ptr_flag_bitsILi16EEENSV_INS5_IJNSA_ILi8EEESI_EEENS5_IJSI_SC_EEEEEEEvNS4_8identityENS4_23SM90_TMA_LOAD_MULTICASTES1C_vS1D_EENS_8epilogue10collective6detail29Sm90TmaWarpSpecializedAdapterINS1H_15DefaultEpilogueISK_SL_SL_NS1G_6thread17LinearCombinationISK_Li1EffLNS1L_9ScaleType4KindE0ELNS_15FloatRoundStyleE2ESK_EENS1_15EpilogueDefaultEEEEEvvEEEEvNT_6ParamsE,"a",@progbits
	.sectionflags	@""
	.align	4
.nv.constant0._ZN7cutlass13device_kernelINS_4gemm6kernel13GemmUniversalIN4cute5tupleIJiiiiEEENS1_10collective13CollectiveMmaINS1_34MainloopSm90TmaGmmaWarpSpecializedILi5ENS5_IJNS4_1CILi2EEENSA_ILi1EEESC_EEENS1_35KernelTmaWarpSpecializedCooperativeEEENS5_IJNSA_ILi128EEENSA_ILi192EEENSA_ILi64EEEEEENS_6half_tENS5_IJlSC_lEEESK_SL_NS4_8TiledMMAINS4_8MMA_AtomIJNS4_4SM904GMMA26MMA_64x192x16_F32F16F16_SSILNSP_5MajorE0ELSR_0ELNSP_7ScaleInE1ELSS_1EEEEEENS4_6LayoutISD_NS5_IJSC_NSA_ILi0EEESW_EEEEENS5_IJNS4_10UnderscoreESZ_SZ_EEEEENS4_13SM90_TMA_LOADENS4_14ComposedLayoutINS4_7SwizzleILi3ELi4ELi3EEENS4_18smem_ptr_flag_bitsILi16EEENSV_INS5_IJNSA_ILi8EEESI_EEENS5_IJSI_SC_EEEEEEEvNS4_8identityENS4_23SM90_TMA_LOAD_MULTICASTES1C_vS1D_EENS_8epilogue10collective6detail29Sm90TmaWarpSpecializedAdapterINS1H_15DefaultEpilogueISK_SL_SL_NS1G_6thread17LinearCombinationISK_Li1EffLNS1L_9ScaleType4KindE0ELNS_15FloatRoundStyleE2ESK_EENS1_15EpilogueDefaultEEEEEvvEEEEvNT_6ParamsE:
	.zero		1664


//--------------------- SYMBOLS --------------------------

	.type		.nv.reservedSmem.offset0,@object
	.size		.nv.reservedSmem.offset0,0x4
	.type		__assertfail,@function
